//
// Generated by NVIDIA NVVM Compiler
//
// Compiler Build ID: CL-36424714
// Cuda compilation tools, release 13.0, V13.0.88
// Based on NVVM 20.0.0
//

.version 9.0
.target sm_100
.address_size 64

	// .globl	_Z15Only_TC_SoftmaxPaS_ii

.visible .entry _Z15Only_TC_SoftmaxPaS_ii(
	.param .u64 .ptr .align 1 _Z15Only_TC_SoftmaxPaS_ii_param_0,
	.param .u64 .ptr .align 1 _Z15Only_TC_SoftmaxPaS_ii_param_1,
	.param .u32 _Z15Only_TC_SoftmaxPaS_ii_param_2,
	.param .u32 _Z15Only_TC_SoftmaxPaS_ii_param_3
)
{
	.reg .pred 	%p<31>;
	.reg .b16 	%rs<13>;
	.reg .b32 	%r<136>;
	.reg .b32 	%f<468>;
	.reg .b64 	%rd<41>;

	ld.param.u64 	%rd20, [_Z15Only_TC_SoftmaxPaS_ii_param_0];
	ld.param.u64 	%rd21, [_Z15Only_TC_SoftmaxPaS_ii_param_1];
	ld.param.u32 	%r25, [_Z15Only_TC_SoftmaxPaS_ii_param_2];
	ld.param.u32 	%r26, [_Z15Only_TC_SoftmaxPaS_ii_param_3];
	cvta.to.global.u64 	%rd1, %rd21;
	cvta.to.global.u64 	%rd2, %rd20;
	mov.u32 	%r1, %tid.x;
	setp.ge.s32 	%p1, %r1, %r26;
	@%p1 bra 	$L__BB0_33;
	mov.u32 	%r27, %ntid.x;
	shr.u32 	%r28, %r27, 5;
	shr.u32 	%r29, %r1, 5;
	and.b32  	%r135, %r1, 31;
	mov.u32 	%r30, %ctaid.x;
	mad.lo.s32 	%r3, %r28, %r30, %r29;
	setp.ge.s32 	%p2, %r3, %r25;
	@%p2 bra 	$L__BB0_33;
	mul.lo.s32 	%r31, %r26, %r3;
	cvt.s64.s32 	%rd3, %r31;
	setp.ge.u32 	%p3, %r135, %r26;
	mov.f32 	%f453, 0f00000000;
	mov.f32 	%f452, 0fFF800000;
	@%p3 bra 	$L__BB0_11;
	not.b32 	%r32, %r135;
	add.s32 	%r4, %r26, %r32;
	shr.u32 	%r33, %r4, 5;
	add.s32 	%r5, %r33, 1;
	setp.lt.u32 	%p4, %r4, 96;
	mov.f32 	%f452, 0fFF800000;
	mov.f32 	%f453, 0f00000000;
	mov.u32 	%r131, %r135;
	@%p4 bra 	$L__BB0_6;
	and.b32  	%r34, %r5, 268435452;
	neg.s32 	%r130, %r34;
	cvt.u64.u32 	%rd22, %r1;
	and.b64  	%rd23, %rd22, 31;
	add.s64 	%rd24, %rd3, %rd23;
	add.s64 	%rd25, %rd24, %rd2;
	add.s64 	%rd36, %rd25, 64;
	mov.f32 	%f452, 0fFF800000;
	mov.f32 	%f453, 0f00000000;
	mov.u32 	%r131, %r135;
$L__BB0_5:
	.pragma "nounroll";
	ld.global.s8 	%rs1, [%rd36+-64];
	cvt.rn.f32.s16 	%f66, %rs1;
	max.f32 	%f67, %f452, %f66;
	sub.f32 	%f68, %f452, %f67;
	fma.rn.f32 	%f69, %f68, 0f3BBB989D, 0f3F000000;
	cvt.sat.f32.f32 	%f70, %f69;
	mov.f32 	%f71, 0f4B400001;
	mov.f32 	%f72, 0f437C0000;
	fma.rm.f32 	%f73, %f70, %f72, %f71;
	add.f32 	%f74, %f73, 0fCB40007F;
	neg.f32 	%f75, %f74;
	fma.rn.f32 	%f76, %f68, 0f3FB8AA3B, %f75;
	fma.rn.f32 	%f77, %f68, 0f32A57060, %f76;
	mov.b32 	%r35, %f73;
	shl.b32 	%r36, %r35, 23;
	mov.b32 	%f78, %r36;
	ex2.approx.ftz.f32 	%f79, %f77;
	mul.f32 	%f80, %f79, %f78;
	mul.f32 	%f81, %f453, %f80;
	sub.f32 	%f82, %f66, %f67;
	fma.rn.f32 	%f83, %f82, 0f3BBB989D, 0f3F000000;
	cvt.sat.f32.f32 	%f84, %f83;
	fma.rm.f32 	%f85, %f84, %f72, %f71;
	add.f32 	%f86, %f85, 0fCB40007F;
	neg.f32 	%f87, %f86;
	fma.rn.f32 	%f88, %f82, 0f3FB8AA3B, %f87;
	fma.rn.f32 	%f89, %f82, 0f32A57060, %f88;
	mov.b32 	%r37, %f85;
	shl.b32 	%r38, %r37, 23;
	mov.b32 	%f90, %r38;
	ex2.approx.ftz.f32 	%f91, %f89;
	fma.rn.f32 	%f92, %f91, %f90, %f81;
	ld.global.s8 	%rs2, [%rd36+-32];
	cvt.rn.f32.s16 	%f93, %rs2;
	max.f32 	%f94, %f67, %f93;
	sub.f32 	%f95, %f67, %f94;
	fma.rn.f32 	%f96, %f95, 0f3BBB989D, 0f3F000000;
	cvt.sat.f32.f32 	%f97, %f96;
	fma.rm.f32 	%f98, %f97, %f72, %f71;
	add.f32 	%f99, %f98, 0fCB40007F;
	neg.f32 	%f100, %f99;
	fma.rn.f32 	%f101, %f95, 0f3FB8AA3B, %f100;
	fma.rn.f32 	%f102, %f95, 0f32A57060, %f101;
	mov.b32 	%r39, %f98;
	shl.b32 	%r40, %r39, 23;
	mov.b32 	%f103, %r40;
	ex2.approx.ftz.f32 	%f104, %f102;
	mul.f32 	%f105, %f104, %f103;
	mul.f32 	%f106, %f92, %f105;
	sub.f32 	%f107, %f93, %f94;
	fma.rn.f32 	%f108, %f107, 0f3BBB989D, 0f3F000000;
	cvt.sat.f32.f32 	%f109, %f108;
	fma.rm.f32 	%f110, %f109, %f72, %f71;
	add.f32 	%f111, %f110, 0fCB40007F;
	neg.f32 	%f112, %f111;
	fma.rn.f32 	%f113, %f107, 0f3FB8AA3B, %f112;
	fma.rn.f32 	%f114, %f107, 0f32A57060, %f113;
	mov.b32 	%r41, %f110;
	shl.b32 	%r42, %r41, 23;
	mov.b32 	%f115, %r42;
	ex2.approx.ftz.f32 	%f116, %f114;
	fma.rn.f32 	%f117, %f116, %f115, %f106;
	ld.global.s8 	%rs3, [%rd36];
	cvt.rn.f32.s16 	%f118, %rs3;
	max.f32 	%f119, %f94, %f118;
	sub.f32 	%f120, %f94, %f119;
	fma.rn.f32 	%f121, %f120, 0f3BBB989D, 0f3F000000;
	cvt.sat.f32.f32 	%f122, %f121;
	fma.rm.f32 	%f123, %f122, %f72, %f71;
	add.f32 	%f124, %f123, 0fCB40007F;
	neg.f32 	%f125, %f124;
	fma.rn.f32 	%f126, %f120, 0f3FB8AA3B, %f125;
	fma.rn.f32 	%f127, %f120, 0f32A57060, %f126;
	mov.b32 	%r43, %f123;
	shl.b32 	%r44, %r43, 23;
	mov.b32 	%f128, %r44;
	ex2.approx.ftz.f32 	%f129, %f127;
	mul.f32 	%f130, %f129, %f128;
	mul.f32 	%f131, %f117, %f130;
	sub.f32 	%f132, %f118, %f119;
	fma.rn.f32 	%f133, %f132, 0f3BBB989D, 0f3F000000;
	cvt.sat.f32.f32 	%f134, %f133;
	fma.rm.f32 	%f135, %f134, %f72, %f71;
	add.f32 	%f136, %f135, 0fCB40007F;
	neg.f32 	%f137, %f136;
	fma.rn.f32 	%f138, %f132, 0f3FB8AA3B, %f137;
	fma.rn.f32 	%f139, %f132, 0f32A57060, %f138;
	mov.b32 	%r45, %f135;
	shl.b32 	%r46, %r45, 23;
	mov.b32 	%f140, %r46;
	ex2.approx.ftz.f32 	%f141, %f139;
	fma.rn.f32 	%f142, %f141, %f140, %f131;
	ld.global.s8 	%rs4, [%rd36+32];
	cvt.rn.f32.s16 	%f143, %rs4;
	max.f32 	%f452, %f119, %f143;
	sub.f32 	%f144, %f119, %f452;
	fma.rn.f32 	%f145, %f144, 0f3BBB989D, 0f3F000000;
	cvt.sat.f32.f32 	%f146, %f145;
	fma.rm.f32 	%f147, %f146, %f72, %f71;
	add.f32 	%f148, %f147, 0fCB40007F;
	neg.f32 	%f149, %f148;
	fma.rn.f32 	%f150, %f144, 0f3FB8AA3B, %f149;
	fma.rn.f32 	%f151, %f144, 0f32A57060, %f150;
	mov.b32 	%r47, %f147;
	shl.b32 	%r48, %r47, 23;
	mov.b32 	%f152, %r48;
	ex2.approx.ftz.f32 	%f153, %f151;
	mul.f32 	%f154, %f153, %f152;
	mul.f32 	%f155, %f142, %f154;
	sub.f32 	%f156, %f143, %f452;
	fma.rn.f32 	%f157, %f156, 0f3BBB989D, 0f3F000000;
	cvt.sat.f32.f32 	%f158, %f157;
	fma.rm.f32 	%f159, %f158, %f72, %f71;
	add.f32 	%f160, %f159, 0fCB40007F;
	neg.f32 	%f161, %f160;
	fma.rn.f32 	%f162, %f156, 0f3FB8AA3B, %f161;
	fma.rn.f32 	%f163, %f156, 0f32A57060, %f162;
	mov.b32 	%r49, %f159;
	shl.b32 	%r50, %r49, 23;
	mov.b32 	%f164, %r50;
	ex2.approx.ftz.f32 	%f165, %f163;
	fma.rn.f32 	%f453, %f165, %f164, %f155;
	add.s32 	%r131, %r131, 128;
	add.s32 	%r130, %r130, 4;
	add.s64 	%rd36, %rd36, 128;
	setp.eq.s32 	%p5, %r130, 0;
	@%p5 bra 	$L__BB0_6;
	bra.uni 	$L__BB0_5;
$L__BB0_6:
	add.s64 	%rd5, %rd2, %rd3;
	and.b32  	%r51, %r5, 3;
	setp.eq.s32 	%p6, %r51, 0;
	@%p6 bra 	$L__BB0_11;
	setp.eq.s32 	%p7, %r51, 1;
	@%p7 bra 	$L__BB0_9;
	cvt.u64.u32 	%rd26, %r131;
	add.s64 	%rd27, %rd5, %rd26;
	ld.global.s8 	%rs5, [%rd27];
	cvt.rn.f32.s16 	%f167, %rs5;
	max.f32 	%f168, %f452, %f167;
	sub.f32 	%f169, %f452, %f168;
	fma.rn.f32 	%f170, %f169, 0f3BBB989D, 0f3F000000;
	cvt.sat.f32.f32 	%f171, %f170;
	mov.f32 	%f172, 0f4B400001;
	mov.f32 	%f173, 0f437C0000;
	fma.rm.f32 	%f174, %f171, %f173, %f172;
	add.f32 	%f175, %f174, 0fCB40007F;
	neg.f32 	%f176, %f175;
	fma.rn.f32 	%f177, %f169, 0f3FB8AA3B, %f176;
	fma.rn.f32 	%f178, %f169, 0f32A57060, %f177;
	mov.b32 	%r52, %f174;
	shl.b32 	%r53, %r52, 23;
	mov.b32 	%f179, %r53;
	ex2.approx.ftz.f32 	%f180, %f178;
	mul.f32 	%f181, %f180, %f179;
	mul.f32 	%f182, %f453, %f181;
	sub.f32 	%f183, %f167, %f168;
	fma.rn.f32 	%f184, %f183, 0f3BBB989D, 0f3F000000;
	cvt.sat.f32.f32 	%f185, %f184;
	fma.rm.f32 	%f186, %f185, %f173, %f172;
	add.f32 	%f187, %f186, 0fCB40007F;
	neg.f32 	%f188, %f187;
	fma.rn.f32 	%f189, %f183, 0f3FB8AA3B, %f188;
	fma.rn.f32 	%f190, %f183, 0f32A57060, %f189;
	mov.b32 	%r54, %f186;
	shl.b32 	%r55, %r54, 23;
	mov.b32 	%f191, %r55;
	ex2.approx.ftz.f32 	%f192, %f190;
	fma.rn.f32 	%f193, %f192, %f191, %f182;
	ld.global.s8 	%rs6, [%rd27+32];
	cvt.rn.f32.s16 	%f194, %rs6;
	max.f32 	%f452, %f168, %f194;
	sub.f32 	%f195, %f168, %f452;
	fma.rn.f32 	%f196, %f195, 0f3BBB989D, 0f3F000000;
	cvt.sat.f32.f32 	%f197, %f196;
	fma.rm.f32 	%f198, %f197, %f173, %f172;
	add.f32 	%f199, %f198, 0fCB40007F;
	neg.f32 	%f200, %f199;
	fma.rn.f32 	%f201, %f195, 0f3FB8AA3B, %f200;
	fma.rn.f32 	%f202, %f195, 0f32A57060, %f201;
	mov.b32 	%r56, %f198;
	shl.b32 	%r57, %r56, 23;
	mov.b32 	%f203, %r57;
	ex2.approx.ftz.f32 	%f204, %f202;
	mul.f32 	%f205, %f204, %f203;
	mul.f32 	%f206, %f193, %f205;
	sub.f32 	%f207, %f194, %f452;
	fma.rn.f32 	%f208, %f207, 0f3BBB989D, 0f3F000000;
	cvt.sat.f32.f32 	%f209, %f208;
	fma.rm.f32 	%f210, %f209, %f173, %f172;
	add.f32 	%f211, %f210, 0fCB40007F;
	neg.f32 	%f212, %f211;
	fma.rn.f32 	%f213, %f207, 0f3FB8AA3B, %f212;
	fma.rn.f32 	%f214, %f207, 0f32A57060, %f213;
	mov.b32 	%r58, %f210;
	shl.b32 	%r59, %r58, 23;
	mov.b32 	%f215, %r59;
	ex2.approx.ftz.f32 	%f216, %f214;
	fma.rn.f32 	%f453, %f216, %f215, %f206;
	add.s32 	%r131, %r131, 64;
$L__BB0_9:
	and.b32  	%r60, %r4, 32;
	setp.ne.s32 	%p8, %r60, 0;
	@%p8 bra 	$L__BB0_11;
	cvt.u64.u32 	%rd28, %r131;
	add.s64 	%rd29, %rd5, %rd28;
	ld.global.s8 	%rs7, [%rd29];
	cvt.rn.f32.s16 	%f217, %rs7;
	max.f32 	%f11, %f452, %f217;
	sub.f32 	%f218, %f452, %f11;
	fma.rn.f32 	%f219, %f218, 0f3BBB989D, 0f3F000000;
	cvt.sat.f32.f32 	%f220, %f219;
	mov.f32 	%f221, 0f4B400001;
	mov.f32 	%f222, 0f437C0000;
	fma.rm.f32 	%f223, %f220, %f222, %f221;
	add.f32 	%f224, %f223, 0fCB40007F;
	neg.f32 	%f225, %f224;
	fma.rn.f32 	%f226, %f218, 0f3FB8AA3B, %f225;
	fma.rn.f32 	%f227, %f218, 0f32A57060, %f226;
	mov.b32 	%r61, %f223;
	shl.b32 	%r62, %r61, 23;
	mov.b32 	%f228, %r62;
	ex2.approx.ftz.f32 	%f229, %f227;
	mul.f32 	%f230, %f229, %f228;
	mul.f32 	%f231, %f453, %f230;
	sub.f32 	%f232, %f217, %f11;
	fma.rn.f32 	%f233, %f232, 0f3BBB989D, 0f3F000000;
	cvt.sat.f32.f32 	%f234, %f233;
	fma.rm.f32 	%f235, %f234, %f222, %f221;
	add.f32 	%f236, %f235, 0fCB40007F;
	neg.f32 	%f237, %f236;
	fma.rn.f32 	%f238, %f232, 0f3FB8AA3B, %f237;
	fma.rn.f32 	%f239, %f232, 0f32A57060, %f238;
	mov.b32 	%r63, %f235;
	shl.b32 	%r64, %r63, 23;
	mov.b32 	%f240, %r64;
	ex2.approx.ftz.f32 	%f241, %f239;
	fma.rn.f32 	%f453, %f241, %f240, %f231;
	mov.f32 	%f452, %f11;
$L__BB0_11:
	bar.warp.sync 	-1;
	mov.b32 	%r65, %f452;
	shfl.sync.down.b32	%r66|%p9, %r65, 16, 31, -1;
	mov.b32 	%f457, %r66;
	mov.b32 	%r67, %f453;
	shfl.sync.down.b32	%r68|%p10, %r67, 16, 31, -1;
	mov.b32 	%f456, %r68;
	setp.geu.f32 	%p11, %f452, %f457;
	@%p11 bra 	$L__BB0_13;
	sub.f32 	%f255, %f452, %f457;
	fma.rn.f32 	%f256, %f255, 0f3BBB989D, 0f3F000000;
	cvt.sat.f32.f32 	%f257, %f256;
	mov.f32 	%f258, 0f4B400001;
	mov.f32 	%f259, 0f437C0000;
	fma.rm.f32 	%f260, %f257, %f259, %f258;
	add.f32 	%f261, %f260, 0fCB40007F;
	neg.f32 	%f262, %f261;
	fma.rn.f32 	%f263, %f255, 0f3FB8AA3B, %f262;
	fma.rn.f32 	%f264, %f255, 0f32A57060, %f263;
	mov.b32 	%r71, %f260;
	shl.b32 	%r72, %r71, 23;
	mov.b32 	%f265, %r72;
	ex2.approx.ftz.f32 	%f266, %f264;
	mul.f32 	%f267, %f266, %f265;
	mul.f32 	%f453, %f453, %f267;
	bra.uni 	$L__BB0_14;
$L__BB0_13:
	sub.f32 	%f242, %f457, %f452;
	fma.rn.f32 	%f243, %f242, 0f3BBB989D, 0f3F000000;
	cvt.sat.f32.f32 	%f244, %f243;
	mov.f32 	%f245, 0f4B400001;
	mov.f32 	%f246, 0f437C0000;
	fma.rm.f32 	%f247, %f244, %f246, %f245;
	add.f32 	%f248, %f247, 0fCB40007F;
	neg.f32 	%f249, %f248;
	fma.rn.f32 	%f250, %f242, 0f3FB8AA3B, %f249;
	fma.rn.f32 	%f251, %f242, 0f32A57060, %f250;
	mov.b32 	%r69, %f247;
	shl.b32 	%r70, %r69, 23;
	mov.b32 	%f252, %r70;
	ex2.approx.ftz.f32 	%f253, %f251;
	mul.f32 	%f254, %f253, %f252;
	mul.f32 	%f456, %f254, %f456;
	mov.f32 	%f457, %f452;
$L__BB0_14:
	add.f32 	%f458, %f453, %f456;
	bar.warp.sync 	-1;
	mov.b32 	%r73, %f457;
	shfl.sync.down.b32	%r74|%p12, %r73, 8, 31, -1;
	mov.b32 	%f27, %r74;
	mov.b32 	%r75, %f458;
	shfl.sync.down.b32	%r76|%p13, %r75, 8, 31, -1;
	mov.b32 	%f459, %r76;
	setp.lt.f32 	%p14, %f457, %f27;
	@%p14 bra 	$L__BB0_16;
	sub.f32 	%f268, %f27, %f457;
	fma.rn.f32 	%f269, %f268, 0f3BBB989D, 0f3F000000;
	cvt.sat.f32.f32 	%f270, %f269;
	mov.f32 	%f271, 0f4B400001;
	mov.f32 	%f272, 0f437C0000;
	fma.rm.f32 	%f273, %f270, %f272, %f271;
	add.f32 	%f274, %f273, 0fCB40007F;
	neg.f32 	%f275, %f274;
	fma.rn.f32 	%f276, %f268, 0f3FB8AA3B, %f275;
	fma.rn.f32 	%f277, %f268, 0f32A57060, %f276;
	mov.b32 	%r77, %f273;
	shl.b32 	%r78, %r77, 23;
	mov.b32 	%f278, %r78;
	ex2.approx.ftz.f32 	%f279, %f277;
	mul.f32 	%f280, %f279, %f278;
	mul.f32 	%f459, %f280, %f459;
	bra.uni 	$L__BB0_17;
$L__BB0_16:
	sub.f32 	%f281, %f457, %f27;
	fma.rn.f32 	%f282, %f281, 0f3BBB989D, 0f3F000000;
	cvt.sat.f32.f32 	%f283, %f282;
	mov.f32 	%f284, 0f4B400001;
	mov.f32 	%f285, 0f437C0000;
	fma.rm.f32 	%f286, %f283, %f285, %f284;
	add.f32 	%f287, %f286, 0fCB40007F;
	neg.f32 	%f288, %f287;
	fma.rn.f32 	%f289, %f281, 0f3FB8AA3B, %f288;
	fma.rn.f32 	%f290, %f281, 0f32A57060, %f289;
	mov.b32 	%r79, %f286;
	shl.b32 	%r80, %r79, 23;
	mov.b32 	%f291, %r80;
	ex2.approx.ftz.f32 	%f292, %f290;
	mul.f32 	%f293, %f292, %f291;
	mul.f32 	%f458, %f458, %f293;
	mov.f32 	%f457, %f27;
$L__BB0_17:
	add.f32 	%f461, %f458, %f459;
	bar.warp.sync 	-1;
	mov.b32 	%r81, %f457;
	shfl.sync.down.b32	%r82|%p15, %r81, 4, 31, -1;
	mov.b32 	%f35, %r82;
	mov.b32 	%r83, %f461;
	shfl.sync.down.b32	%r84|%p16, %r83, 4, 31, -1;
	mov.b32 	%f462, %r84;
	setp.lt.f32 	%p17, %f457, %f35;
	@%p17 bra 	$L__BB0_19;
	sub.f32 	%f294, %f35, %f457;
	fma.rn.f32 	%f295, %f294, 0f3BBB989D, 0f3F000000;
	cvt.sat.f32.f32 	%f296, %f295;
	mov.f32 	%f297, 0f4B400001;
	mov.f32 	%f298, 0f437C0000;
	fma.rm.f32 	%f299, %f296, %f298, %f297;
	add.f32 	%f300, %f299, 0fCB40007F;
	neg.f32 	%f301, %f300;
	fma.rn.f32 	%f302, %f294, 0f3FB8AA3B, %f301;
	fma.rn.f32 	%f303, %f294, 0f32A57060, %f302;
	mov.b32 	%r85, %f299;
	shl.b32 	%r86, %r85, 23;
	mov.b32 	%f304, %r86;
	ex2.approx.ftz.f32 	%f305, %f303;
	mul.f32 	%f306, %f305, %f304;
	mul.f32 	%f462, %f306, %f462;
	bra.uni 	$L__BB0_20;
$L__BB0_19:
	sub.f32 	%f307, %f457, %f35;
	fma.rn.f32 	%f308, %f307, 0f3BBB989D, 0f3F000000;
	cvt.sat.f32.f32 	%f309, %f308;
	mov.f32 	%f310, 0f4B400001;
	mov.f32 	%f311, 0f437C0000;
	fma.rm.f32 	%f312, %f309, %f311, %f310;
	add.f32 	%f313, %f312, 0fCB40007F;
	neg.f32 	%f314, %f313;
	fma.rn.f32 	%f315, %f307, 0f3FB8AA3B, %f314;
	fma.rn.f32 	%f316, %f307, 0f32A57060, %f315;
	mov.b32 	%r87, %f312;
	shl.b32 	%r88, %r87, 23;
	mov.b32 	%f317, %r88;
	ex2.approx.ftz.f32 	%f318, %f316;
	mul.f32 	%f319, %f318, %f317;
	mul.f32 	%f461, %f461, %f319;
	mov.f32 	%f457, %f35;
$L__BB0_20:
	add.f32 	%f464, %f461, %f462;
	bar.warp.sync 	-1;
	mov.b32 	%r89, %f457;
	shfl.sync.down.b32	%r90|%p18, %r89, 2, 31, -1;
	mov.b32 	%f43, %r90;
	mov.b32 	%r91, %f464;
	shfl.sync.down.b32	%r92|%p19, %r91, 2, 31, -1;
	mov.b32 	%f465, %r92;
	setp.lt.f32 	%p20, %f457, %f43;
	@%p20 bra 	$L__BB0_22;
	sub.f32 	%f320, %f43, %f457;
	fma.rn.f32 	%f321, %f320, 0f3BBB989D, 0f3F000000;
	cvt.sat.f32.f32 	%f322, %f321;
	mov.f32 	%f323, 0f4B400001;
	mov.f32 	%f324, 0f437C0000;
	fma.rm.f32 	%f325, %f322, %f324, %f323;
	add.f32 	%f326, %f325, 0fCB40007F;
	neg.f32 	%f327, %f326;
	fma.rn.f32 	%f328, %f320, 0f3FB8AA3B, %f327;
	fma.rn.f32 	%f329, %f320, 0f32A57060, %f328;
	mov.b32 	%r93, %f325;
	shl.b32 	%r94, %r93, 23;
	mov.b32 	%f330, %r94;
	ex2.approx.ftz.f32 	%f331, %f329;
	mul.f32 	%f332, %f331, %f330;
	mul.f32 	%f465, %f332, %f465;
	bra.uni 	$L__BB0_23;
$L__BB0_22:
	sub.f32 	%f333, %f457, %f43;
	fma.rn.f32 	%f334, %f333, 0f3BBB989D, 0f3F000000;
	cvt.sat.f32.f32 	%f335, %f334;
	mov.f32 	%f336, 0f4B400001;
	mov.f32 	%f337, 0f437C0000;
	fma.rm.f32 	%f338, %f335, %f337, %f336;
	add.f32 	%f339, %f338, 0fCB40007F;
	neg.f32 	%f340, %f339;
	fma.rn.f32 	%f341, %f333, 0f3FB8AA3B, %f340;
	fma.rn.f32 	%f342, %f333, 0f32A57060, %f341;
	mov.b32 	%r95, %f338;
	shl.b32 	%r96, %r95, 23;
	mov.b32 	%f343, %r96;
	ex2.approx.ftz.f32 	%f344, %f342;
	mul.f32 	%f345, %f344, %f343;
	mul.f32 	%f464, %f464, %f345;
	mov.f32 	%f457, %f43;
$L__BB0_23:
	add.f32 	%f466, %f464, %f465;
	bar.warp.sync 	-1;
	mov.b32 	%r132, %f457;
	shfl.sync.down.b32	%r15|%p21, %r132, 1, 31, -1;
	mov.b32 	%f51, %r15;
	mov.b32 	%r97, %f466;
	shfl.sync.down.b32	%r98|%p22, %r97, 1, 31, -1;
	mov.b32 	%f467, %r98;
	setp.lt.f32 	%p23, %f457, %f51;
	@%p23 bra 	$L__BB0_25;
	sub.f32 	%f346, %f51, %f457;
	fma.rn.f32 	%f347, %f346, 0f3BBB989D, 0f3F000000;
	cvt.sat.f32.f32 	%f348, %f347;
	mov.f32 	%f349, 0f4B400001;
	mov.f32 	%f350, 0f437C0000;
	fma.rm.f32 	%f351, %f348, %f350, %f349;
	add.f32 	%f352, %f351, 0fCB40007F;
	neg.f32 	%f353, %f352;
	fma.rn.f32 	%f354, %f346, 0f3FB8AA3B, %f353;
	fma.rn.f32 	%f355, %f346, 0f32A57060, %f354;
	mov.b32 	%r99, %f351;
	shl.b32 	%r100, %r99, 23;
	mov.b32 	%f356, %r100;
	ex2.approx.ftz.f32 	%f357, %f355;
	mul.f32 	%f358, %f357, %f356;
	mul.f32 	%f467, %f358, %f467;
	bra.uni 	$L__BB0_26;
$L__BB0_25:
	sub.f32 	%f359, %f457, %f51;
	fma.rn.f32 	%f360, %f359, 0f3BBB989D, 0f3F000000;
	cvt.sat.f32.f32 	%f361, %f360;
	mov.f32 	%f362, 0f4B400001;
	mov.f32 	%f363, 0f437C0000;
	fma.rm.f32 	%f364, %f361, %f363, %f362;
	add.f32 	%f365, %f364, 0fCB40007F;
	neg.f32 	%f366, %f365;
	fma.rn.f32 	%f367, %f359, 0f3FB8AA3B, %f366;
	fma.rn.f32 	%f368, %f359, 0f32A57060, %f367;
	mov.b32 	%r101, %f364;
	shl.b32 	%r102, %r101, 23;
	mov.b32 	%f369, %r102;
	ex2.approx.ftz.f32 	%f370, %f368;
	mul.f32 	%f371, %f370, %f369;
	mul.f32 	%f466, %f466, %f371;
	mov.u32 	%r132, %r15;
$L__BB0_26:
	setp.ge.u32 	%p24, %r135, %r26;
	add.f32 	%f372, %f466, %f467;
	shfl.sync.idx.b32	%r103|%p25, %r132, 0, 31, -1;
	mov.b32 	%f57, %r103;
	mov.b32 	%r104, %f372;
	shfl.sync.idx.b32	%r105|%p26, %r104, 0, 31, -1;
	mov.b32 	%f58, %r105;
	@%p24 bra 	$L__BB0_33;
	not.b32 	%r106, %r135;
	add.s32 	%r17, %r26, %r106;
	and.b32  	%r107, %r17, 96;
	setp.eq.s32 	%p27, %r107, 96;
	@%p27 bra 	$L__BB0_30;
	shr.u32 	%r108, %r17, 5;
	add.s32 	%r109, %r108, 1;
	and.b32  	%r110, %r109, 3;
	cvt.u64.u32 	%rd30, %r1;
	and.b64  	%rd31, %rd30, 31;
	add.s64 	%rd32, %rd3, %rd31;
	add.s64 	%rd38, %rd1, %rd32;
	add.s64 	%rd37, %rd2, %rd32;
	neg.s32 	%r133, %r110;
	shl.b32 	%r111, %r109, 5;
	and.b32  	%r112, %r111, 96;
	or.b32  	%r135, %r112, %r135;
$L__BB0_29:
	.pragma "nounroll";
	ld.global.s8 	%rs8, [%rd37];
	cvt.rn.f32.s16 	%f373, %rs8;
	sub.f32 	%f374, %f373, %f57;
	fma.rn.f32 	%f375, %f374, 0f3BBB989D, 0f3F000000;
	cvt.sat.f32.f32 	%f376, %f375;
	mov.f32 	%f377, 0f4B400001;
	mov.f32 	%f378, 0f437C0000;
	fma.rm.f32 	%f379, %f376, %f378, %f377;
	add.f32 	%f380, %f379, 0fCB40007F;
	neg.f32 	%f381, %f380;
	fma.rn.f32 	%f382, %f374, 0f3FB8AA3B, %f381;
	fma.rn.f32 	%f383, %f374, 0f32A57060, %f382;
	mov.b32 	%r113, %f379;
	shl.b32 	%r114, %r113, 23;
	mov.b32 	%f384, %r114;
	ex2.approx.ftz.f32 	%f385, %f383;
	mul.f32 	%f386, %f385, %f384;
	div.rn.f32 	%f387, %f386, %f58;
	cvt.rzi.s32.f32 	%r115, %f387;
	st.global.u8 	[%rd38], %r115;
	add.s64 	%rd38, %rd38, 32;
	add.s64 	%rd37, %rd37, 32;
	add.s32 	%r133, %r133, 1;
	setp.ne.s32 	%p28, %r133, 0;
	@%p28 bra 	$L__BB0_29;
$L__BB0_30:
	setp.lt.u32 	%p29, %r17, 96;
	@%p29 bra 	$L__BB0_33;
	cvt.u64.u32 	%rd33, %r135;
	add.s64 	%rd34, %rd3, %rd33;
	add.s64 	%rd35, %rd34, 64;
	add.s64 	%rd40, %rd2, %rd35;
	add.s64 	%rd39, %rd1, %rd35;
$L__BB0_32:
	ld.global.s8 	%rs9, [%rd40+-64];
	cvt.rn.f32.s16 	%f388, %rs9;
	sub.f32 	%f389, %f388, %f57;
	fma.rn.f32 	%f390, %f389, 0f3BBB989D, 0f3F000000;
	cvt.sat.f32.f32 	%f391, %f390;
	mov.f32 	%f392, 0f4B400001;
	mov.f32 	%f393, 0f437C0000;
	fma.rm.f32 	%f394, %f391, %f393, %f392;
	add.f32 	%f395, %f394, 0fCB40007F;
	neg.f32 	%f396, %f395;
	fma.rn.f32 	%f397, %f389, 0f3FB8AA3B, %f396;
	fma.rn.f32 	%f398, %f389, 0f32A57060, %f397;
	mov.b32 	%r116, %f394;
	shl.b32 	%r117, %r116, 23;
	mov.b32 	%f399, %r117;
	ex2.approx.ftz.f32 	%f400, %f398;
	mul.f32 	%f401, %f400, %f399;
	div.rn.f32 	%f402, %f401, %f58;
	cvt.rzi.s32.f32 	%r118, %f402;
	st.global.u8 	[%rd39+-64], %r118;
	ld.global.s8 	%rs10, [%rd40+-32];
	cvt.rn.f32.s16 	%f403, %rs10;
	sub.f32 	%f404, %f403, %f57;
	fma.rn.f32 	%f405, %f404, 0f3BBB989D, 0f3F000000;
	cvt.sat.f32.f32 	%f406, %f405;
	fma.rm.f32 	%f407, %f406, %f393, %f392;
	add.f32 	%f408, %f407, 0fCB40007F;
	neg.f32 	%f409, %f408;
	fma.rn.f32 	%f410, %f404, 0f3FB8AA3B, %f409;
	fma.rn.f32 	%f411, %f404, 0f32A57060, %f410;
	mov.b32 	%r119, %f407;
	shl.b32 	%r120, %r119, 23;
	mov.b32 	%f412, %r120;
	ex2.approx.ftz.f32 	%f413, %f411;
	mul.f32 	%f414, %f413, %f412;
	div.rn.f32 	%f415, %f414, %f58;
	cvt.rzi.s32.f32 	%r121, %f415;
	st.global.u8 	[%rd39+-32], %r121;
	ld.global.s8 	%rs11, [%rd40];
	cvt.rn.f32.s16 	%f416, %rs11;
	sub.f32 	%f417, %f416, %f57;
	fma.rn.f32 	%f418, %f417, 0f3BBB989D, 0f3F000000;
	cvt.sat.f32.f32 	%f419, %f418;
	fma.rm.f32 	%f420, %f419, %f393, %f392;
	add.f32 	%f421, %f420, 0fCB40007F;
	neg.f32 	%f422, %f421;
	fma.rn.f32 	%f423, %f417, 0f3FB8AA3B, %f422;
	fma.rn.f32 	%f424, %f417, 0f32A57060, %f423;
	mov.b32 	%r122, %f420;
	shl.b32 	%r123, %r122, 23;
	mov.b32 	%f425, %r123;
	ex2.approx.ftz.f32 	%f426, %f424;
	mul.f32 	%f427, %f426, %f425;
	div.rn.f32 	%f428, %f427, %f58;
	cvt.rzi.s32.f32 	%r124, %f428;
	st.global.u8 	[%rd39], %r124;
	ld.global.s8 	%rs12, [%rd40+32];
	cvt.rn.f32.s16 	%f429, %rs12;
	sub.f32 	%f430, %f429, %f57;
	fma.rn.f32 	%f431, %f430, 0f3BBB989D, 0f3F000000;
	cvt.sat.f32.f32 	%f432, %f431;
	fma.rm.f32 	%f433, %f432, %f393, %f392;
	add.f32 	%f434, %f433, 0fCB40007F;
	neg.f32 	%f435, %f434;
	fma.rn.f32 	%f436, %f430, 0f3FB8AA3B, %f435;
	fma.rn.f32 	%f437, %f430, 0f32A57060, %f436;
	mov.b32 	%r125, %f433;
	shl.b32 	%r126, %r125, 23;
	mov.b32 	%f438, %r126;
	ex2.approx.ftz.f32 	%f439, %f437;
	mul.f32 	%f440, %f439, %f438;
	div.rn.f32 	%f441, %f440, %f58;
	cvt.rzi.s32.f32 	%r127, %f441;
	st.global.u8 	[%rd39+32], %r127;
	add.s32 	%r135, %r135, 128;
	add.s64 	%rd40, %rd40, 128;
	add.s64 	%rd39, %rd39, 128;
	setp.lt.s32 	%p30, %r135, %r26;
	@%p30 bra 	$L__BB0_32;
$L__BB0_33:
	ret;

}


// ===== COMPILED SASS (sm_100) =====

	.target	sm_100

	.elftype	@"ET_EXEC"


//--------------------- .note.nv.tkinfo           --------------------------
	.section	.note.nv.tkinfo,"",@"SHT_NOTE"
	.sectionflags	@"SHF_NOTE_NV_TKINFO"
	.tkinfo
        /*0018*/ 	.word	0x00000002
        /*0030*/ 	.string	""
        /*0030*/ 	.string	"ptxas"
        /*0030*/ 	.string	"Cuda compilation tools, release 13.0, V13.0.88"
        /*0030*/ 	.string	"Build cuda_13.0.r13.0/compiler.36424714_0"
        /*0030*/ 	.string	"-arch sm_100 -m 64 "



//--------------------- .note.nv.cuinfo           --------------------------
	.section	.note.nv.cuinfo,"",@"SHT_NOTE"
	.sectionflags	@"SHF_NOTE_NV_CUINFO"
        /*0018*/ 	.short	0x0002
        /*001a*/ 	.short	0x0064
        /*001c*/ 	.short	0x0082
	.zero		2


//--------------------- .nv.info                  --------------------------
	.section	.nv.info,"",@"SHT_CUDA_INFO"
	.align	4


	//----- nvinfo : EIATTR_REGCOUNT
	.align		4
        /*0000*/ 	.byte	0x04, 0x2f
        /*0002*/ 	.short	(.L_1 - .L_0)
	.align		4
.L_0:
        /*0004*/ 	.word	index@(_Z15Only_TC_SoftmaxPaS_ii)
        /*0008*/ 	.word	0x00000020


	//----- nvinfo : EIATTR_FRAME_SIZE
	.align		4
.L_1:
        /*000c*/ 	.byte	0x04, 0x11
        /*000e*/ 	.short	(.L_3 - .L_2)
	.align		4
.L_2:
        /*0010*/ 	.word	index@($__internal_0_$__cuda_sm3x_div_rn_noftz_f32_slowpath)
        /*0014*/ 	.word	0x00000000


	//----- nvinfo : EIATTR_FRAME_SIZE
	.align		4
.L_3:
        /*0018*/ 	.byte	0x04, 0x11
        /*001a*/ 	.short	(.L_5 - .L_4)
	.align		4
.L_4:
        /*001c*/ 	.word	index@(_Z15Only_TC_SoftmaxPaS_ii)
        /*0020*/ 	.word	0x00000000


	//----- nvinfo : EIATTR_MIN_STACK_SIZE
	.align		4
.L_5:
        /*0024*/ 	.byte	0x04, 0x12
        /*0026*/ 	.short	(.L_7 - .L_6)
	.align		4
.L_6:
        /*0028*/ 	.word	index@(_Z15Only_TC_SoftmaxPaS_ii)
        /*002c*/ 	.word	0x00000000
.L_7:


//--------------------- .nv.compat                --------------------------
	.section	.nv.compat,"",@"SHT_CUDA_COMPAT_INFO"
	.align	4
        /*0000*/ 	.byte	0x02, 0x09, 0x00, 0x00, 0x02, 0x02, 0x01, 0x00, 0x02, 0x05, 0x05, 0x00, 0x03, 0x07, 0x01, 0x01
        /*0010*/ 	.byte	0x02, 0x03, 0x00, 0x00, 0x02, 0x06, 0x01, 0x00, 0x04, 0x0b, 0x08, 0x00, 0x01, 0x00, 0x00, 0x00
        /*0020*/ 	.byte	0x00, 0x00, 0x00, 0x00


//--------------------- .nv.info._Z15Only_TC_SoftmaxPaS_ii --------------------------
	.section	.nv.info._Z15Only_TC_SoftmaxPaS_ii,"",@"SHT_CUDA_INFO"
	.sectionflags	@""
	.align	4


	//----- nvinfo : EIATTR_CUDA_API_VERSION
	.align		4
        /*0000*/ 	.byte	0x04, 0x37
        /*0002*/ 	.short	(.L_9 - .L_8)
.L_8:
        /*0004*/ 	.word	0x00000082


	//----- nvinfo : EIATTR_KPARAM_INFO
	.align		4
.L_9:
        /*0008*/ 	.byte	0x04, 0x17
        /*000a*/ 	.short	(.L_11 - .L_10)
.L_10:
        /*000c*/ 	.word	0x00000000
        /*0010*/ 	.short	0x0003
        /*0012*/ 	.short	0x0014
        /*0014*/ 	.byte	0x00, 0xf0, 0x11, 0x00


	//----- nvinfo : EIATTR_KPARAM_INFO
	.align		4
.L_11:
        /*0018*/ 	.byte	0x04, 0x17
        /*001a*/ 	.short	(.L_13 - .L_12)
.L_12:
        /*001c*/ 	.word	0x00000000
        /*0020*/ 	.short	0x0002
        /*0022*/ 	.short	0x0010
        /*0024*/ 	.byte	0x00, 0xf0, 0x11, 0x00


	//----- nvinfo : EIATTR_KPARAM_INFO
	.align		4
.L_13:
        /*0028*/ 	.byte	0x04, 0x17
        /*002a*/ 	.short	(.L_15 - .L_14)
.L_14:
        /*002c*/ 	.word	0x00000000
        /*0030*/ 	.short	0x0001
        /*0032*/ 	.short	0x0008
        /*0034*/ 	.byte	0x00, 0xf5, 0x21, 0x00


	//----- nvinfo : EIATTR_KPARAM_INFO
	.align		4
.L_15:
        /*0038*/ 	.byte	0x04, 0x17
        /*003a*/ 	.short	(.L_17 - .L_16)
.L_16:
        /*003c*/ 	.word	0x00000000
        /*0040*/ 	.short	0x0000
        /*0042*/ 	.short	0x0000
        /*0044*/ 	.byte	0x00, 0xf5, 0x21, 0x00


	//----- nvinfo : EIATTR_SPARSE_MMA_MASK
	.align		4
.L_17:
        /*0048*/ 	.byte	0x03, 0x50
        /*004a*/ 	.short	0x0000


	//----- nvinfo : EIATTR_MAXREG_COUNT
	.align		4
        /*004c*/ 	.byte	0x03, 0x1b
        /*004e*/ 	.short	0x00ff


	//----- nvinfo : EIATTR_MERCURY_ISA_VERSION
	.align		4
        /*0050*/ 	.byte	0x03, 0x5f
        /*0052*/ 	.short	0x0101


	//----- nvinfo : EIATTR_COOP_GROUP_MASK_REGIDS
	.align		4
        /*0054*/ 	.byte	0x04, 0x29
        /*0056*/ 	.short	(.L_19 - .L_18)


	//   ....[0]....
.L_18:
        /*0058*/ 	.word	0xffffffff


	//   ....[1]....
        /*005c*/ 	.word	0xffffffff


	//   ....[2]....
        /*0060*/ 	.word	0xffffffff


	//   ....[3]....
        /*0064*/ 	.word	0xffffffff


	//   ....[4]....
        /*0068*/ 	.word	0xffffffff


	//   ....[5]....
        /*006c*/ 	.word	0xffffffff


	//   ....[6]....
        /*0070*/ 	.word	0xffffffff


	//   ....[7]....
        /*0074*/ 	.word	0xffffffff


	//   ....[8]....
        /*0078*/ 	.word	0xffffffff


	//   ....[9]....
        /*007c*/ 	.word	0xffffffff


	//   ....[10]....
        /*0080*/ 	.word	0xffffffff


	//   ....[11]....
        /*0084*/ 	.word	0xffffffff


	//   ....[12]....
        /*0088*/ 	.word	0xffffffff


	//   ....[13]....
        /*008c*/ 	.word	0xffffffff


	//   ....[14]....
        /*0090*/ 	.word	0xffffffff


	//   ....[15]....
        /*0094*/ 	.word	0xffffffff


	//   ....[16]....
        /*0098*/ 	.word	0xffffffff


	//----- nvinfo : EIATTR_COOP_GROUP_INSTR_OFFSETS
	.align		4
.L_19:
        /*009c*/ 	.byte	0x04, 0x28
        /*009e*/ 	.short	(.L_21 - .L_20)


	//   ....[0]....
.L_20:
        /*00a0*/ 	.word	0x00000e20


	//   ....[1]....
        /*00a4*/ 	.word	0x00000e30


	//   ....[2]....
        /*00a8*/ 	.word	0x00000e40


	//   ....[3]....
        /*00ac*/ 	.word	0x00001010


	//   ....[4]....
        /*00b0*/ 	.word	0x00001030


	//   ....[5]....
        /*00b4*/ 	.word	0x00001040


	//   ....[6]....
        /*00b8*/ 	.word	0x000011f0


	//   ....[7]....
        /*00bc*/ 	.word	0x00001210


	//   ....[8]....
        /*00c0*/ 	.word	0x00001220


	//   ....[9]....
        /*00c4*/ 	.word	0x000013d0


	//   ....[10]....
        /*00c8*/ 	.word	0x000013f0


	//   ....[11]....
        /*00cc*/ 	.word	0x00001400


	//   ....[12]....
        /*00d0*/ 	.word	0x000015b0


	//   ....[13]....
        /*00d4*/ 	.word	0x000015d0


	//   ....[14]....
        /*00d8*/ 	.word	0x000015e0


	//   ....[15]....
        /*00dc*/ 	.word	0x000017b0


	//   ....[16]....
        /*00e0*/ 	.word	0x000017c0


	//----- nvinfo : EIATTR_VRC_CTA_INIT_COUNT
	.align		4
.L_21:
        /*00e4*/ 	.byte	0x02, 0x4a
	.zero		1
	.zero		1


	//----- nvinfo : EIATTR_EXIT_INSTR_OFFSETS
	.align		4
        /*00e8*/ 	.byte	0x04, 0x1c
        /*00ea*/ 	.short	(.L_23 - .L_22)


	//   ....[0]....
.L_22:
        /*00ec*/ 	.word	0x00000040


	//   ....[1]....
        /*00f0*/ 	.word	0x000000c0


	//   ....[2]....
        /*00f4*/ 	.word	0x000017e0


	//   ....[3]....
        /*00f8*/ 	.word	0x00001ba0


	//   ....[4]....
        /*00fc*/ 	.word	0x000023d0


	//----- nvinfo : EIATTR_CRS_STACK_SIZE
	.align		4
.L_23:
        /*0100*/ 	.byte	0x04, 0x1e
        /*0102*/ 	.short	(.L_25 - .L_24)
.L_24:
        /*0104*/ 	.word	0x00000000


	//----- nvinfo : EIATTR_CBANK_PARAM_SIZE
	.align		4
.L_25:
        /*0108*/ 	.byte	0x03, 0x19
        /*010a*/ 	.short	0x0018


	//----- nvinfo : EIATTR_PARAM_CBANK
	.align		4
        /*010c*/ 	.byte	0x04, 0x0a
        /*010e*/ 	.short	(.L_27 - .L_26)
	.align		4
.L_26:
        /*0110*/ 	.word	index@(.nv.constant0._Z15Only_TC_SoftmaxPaS_ii)
        /*0114*/ 	.short	0x0380
        /*0116*/ 	.short	0x0018


	//----- nvinfo : EIATTR_SW_WAR
	.align		4
.L_27:
        /*0118*/ 	.byte	0x04, 0x36
        /*011a*/ 	.short	(.L_29 - .L_28)
.L_28:
        /*011c*/ 	.word	0x00000008
.L_29:


//--------------------- .nv.callgraph             --------------------------
	.section	.nv.callgraph,"",@"SHT_CUDA_CALLGRAPH"
	.align	4
	.sectionentsize	8
	.align		4
        /*0000*/ 	.word	0x00000000
	.align		4
        /*0004*/ 	.word	0xffffffff
	.align		4
        /*0008*/ 	.word	0x00000000
	.align		4
        /*000c*/ 	.word	0xfffffffe
	.align		4
        /*0010*/ 	.word	0x00000000
	.align		4
        /*0014*/ 	.word	0xfffffffd
	.align		4
        /*0018*/ 	.word	0x00000000
	.align		4
        /*001c*/ 	.word	0xfffffffc


//--------------------- .text._Z15Only_TC_SoftmaxPaS_ii --------------------------
	.section	.text._Z15Only_TC_SoftmaxPaS_ii,"ax",@progbits
	.align	128
        .global         _Z15Only_TC_SoftmaxPaS_ii
        .type           _Z15Only_TC_SoftmaxPaS_ii,@function
        .size           _Z15Only_TC_SoftmaxPaS_ii,(.L_x_48 - _Z15Only_TC_SoftmaxPaS_ii)
        .other          _Z15Only_TC_SoftmaxPaS_ii,@"STO_CUDA_ENTRY STV_DEFAULT"
_Z15Only_TC_SoftmaxPaS_ii:
.text._Z15Only_TC_SoftmaxPaS_ii:
[----:B------:R-:W-:Y:S01]  /*0000*/  LDC R1, c[0x0][0x37c] ;  /* 0x0000df00ff017b82 */ /* 0x000fe20000000800 */
[----:B------:R-:W0:Y:S01]  /*0010*/  S2R R0, SR_TID.X ;  /* 0x0000000000007919 */ /* 0x000e220000002100 */
[----:B------:R-:W0:Y:S02]  /*0020*/  LDCU UR6, c[0x0][0x394] ;  /* 0x00007280ff0677ac */ /* 0x000e240008000800 */
[----:B0-----:R-:W-:-:S13]  /*0030*/  ISETP.GE.AND P0, PT, R0, UR6, PT ;  /* 0x0000000600007c0c */ /* 0x001fda000bf06270 */
[----:B------:R-:W-:Y:S05]  /*0040*/  @P0 EXIT ;  /* 0x000000000000094d */ /* 0x000fea0003800000 */
[----:B------:R-:W0:Y:S01]  /*0050*/  S2R R3, SR_CTAID.X ;  /* 0x0000000000037919 */ /* 0x000e220000002500 */
[----:B------:R-:W1:Y:S01]  /*0060*/  LDCU UR4, c[0x0][0x360] ;  /* 0x00006c00ff0477ac */ /* 0x000e620008000800 */
[----:B------:R-:W-:Y:S01]  /*0070*/  SHF.R.U32.HI R2, RZ, 0x5, R0 ;  /* 0x00000005ff027819 */ /* 0x000fe20000011600 */
[----:B------:R-:W2:Y:S01]  /*0080*/  LDCU UR5, c[0x0][0x390] ;  /* 0x00007200ff0577ac */ /* 0x000ea20008000800 */
[----:B-1----:R-:W-:-:S06]  /*0090*/  USHF.R.U32.HI UR4, URZ, 0x5, UR4 ;  /* 0x00000005ff047899 */ /* 0x002fcc0008011604 */
[----:B0-----:R-:W-:-:S05]  /*00a0*/  IMAD R2, R3, UR4, R2 ;  /* 0x0000000403027c24 */ /* 0x001fca000f8e0202 */
[----:B--2---:R-:W-:-:S13]  /*00b0*/  ISETP.GE.AND P0, PT, R2, UR5, PT ;  /* 0x0000000502007c0c */ /* 0x004fda000bf06270 */
[----:B------:R-:W-:Y:S05]  /*00c0*/  @P0 EXIT ;  /* 0x000000000000094d */ /* 0x000fea0003800000 */
[----:B------:R-:W-:Y:S01]  /*00d0*/  LOP3.LUT R4, R0, 0x1f, RZ, 0xc0, !PT ;  /* 0x0000001f00047812 */ /* 0x000fe200078ec0ff */
[----:B------:R-:W-:Y:S01]  /*00e0*/  IMAD R5, R2, UR6, RZ ;  /* 0x0000000602057c24 */ /* 0x000fe2000f8e02ff */
[----:B------:R-:W0:Y:S01]  /*00f0*/  LDCU.64 UR4, c[0x0][0x358] ;  /* 0x00006b00ff0477ac */ /* 0x000e220008000a00 */
[----:B------:R-:W-:Y:S01]  /*0100*/  BSSY.RECONVERGENT B0, `(.L_x_0) ;  /* 0x00000d1000007945 */ /* 0x000fe20003800200 */
[----:B------:R-:W-:Y:S01]  /*0110*/  ISETP.GE.U32.AND P0, PT, R4, UR6, PT ;  /* 0x0000000604007c0c */ /* 0x000fe2000bf06070 */
[----:B------:R-:W-:Y:S01]  /*0120*/  HFMA2 R16, -RZ, RZ, 0, 0 ;  /* 0x00000000ff107431 */ /* 0x000fe200000001ff */
[----:B------:R-:W-:Y:S02]  /*0130*/  MOV R19, 0xff800000 ;  /* 0xff80000000137802 */ /* 0x000fe40000000f00 */
[----:B------:R-:W-:-:S09]  /*0140*/  SHF.R.S32.HI R6, RZ, 0x1f, R5 ;  /* 0x0000001fff067819 */ /* 0x000fd20000011405 */
[----:B------:R-:W-:Y:S05]  /*0150*/  @P0 BRA `(.L_x_1) ;  /* 0x0000000c002c0947 */ /* 0x000fea0003800000 */
[-C--:B------:R-:W-:Y:S01]  /*0160*/  LOP3.LUT R8, RZ, R4.reuse, RZ, 0x33, !PT ;  /* 0x00000004ff087212 */ /* 0x080fe200078e33ff */
[----:B------:R-:W-:Y:S01]  /*0170*/  BSSY.RECONVERGENT B1, `(.L_x_2) ;  /* 0x0000072000017945 */ /* 0x000fe20003800200 */
[----:B------:R-:W-:Y:S02]  /*0180*/  MOV R19, 0xff800000 ;  /* 0xff80000000137802 */ /* 0x000fe40000000f00 */
[----:B------:R-:W-:Y:S02]  /*0190*/  IADD3 R8, PT, PT, R8, UR6, RZ ;  /* 0x0000000608087c10 */ /* 0x000fe4000fffe0ff */
[----:B------:R-:W-:Y:S02]  /*01a0*/  MOV R16, RZ ;  /* 0x000000ff00107202 */ /* 0x000fe40000000f00 */
[----:B------:R-:W-:Y:S02]  /*01b0*/  ISETP.GE.U32.AND P0, PT, R8, 0x60, PT ;  /* 0x000000600800780c */ /* 0x000fe40003f06070 */
[----:B------:R-:W-:-:S02]  /*01c0*/  MOV R7, R4 ;  /* 0x0000000400077202 */ /* 0x000fc40000000f00 */
[----:B------:R-:W-:-:S09]  /*01d0*/  LEA.HI R9, R8, 0x1, RZ, 0x1b ;  /* 0x0000000108097811 */ /* 0x000fd200078fd8ff */
[----:B------:R-:W-:Y:S05]  /*01e0*/  @!P0 BRA `(.L_x_3) ;  /* 0x0000000400a88947 */ /* 0x000fea0003800000 */
[----:B------:R-:W1:Y:S01]  /*01f0*/  LDCU.64 UR8, c[0x0][0x380] ;  /* 0x00007000ff0877ac */ /* 0x000e620008000a00 */
[----:B------:R-:W-:Y:S01]  /*0200*/  LOP3.LUT R11, R9, 0xffffffc, RZ, 0xc0, !PT ;  /* 0x0ffffffc090b7812 */ /* 0x000fe200078ec0ff */
[----:B------:R-:W-:Y:S01]  /*0210*/  HFMA2 R16, -RZ, RZ, 0, 0 ;  /* 0x00000000ff107431 */ /* 0x000fe200000001ff */
[----:B------:R-:W-:Y:S02]  /*0220*/  MOV R19, 0xff800000 ;  /* 0xff80000000137802 */ /* 0x000fe40000000f00 */
[----:B------:R-:W-:Y:S02]  /*0230*/  MOV R7, R4 ;  /* 0x0000000400077202 */ /* 0x000fe40000000f00 */
[----:B------:R-:W-:Y:S02]  /*0240*/  IADD3 R11, PT, PT, -R11, RZ, RZ ;  /* 0x000000ff0b0b7210 */ /* 0x000fe40007ffe1ff */
[----:B-1----:R-:W-:-:S04]  /*0250*/  IADD3 R2, P0, P1, R5, UR8, R4 ;  /* 0x0000000805027c10 */ /* 0x002fc8000f91e004 */
[----:B------:R-:W-:Y:S02]  /*0260*/  IADD3 R2, P2, PT, R2, 0x40, RZ ;  /* 0x0000004002027810 */ /* 0x000fe40007f5e0ff */
[----:B------:R-:W-:-:S04]  /*0270*/  IADD3.X R3, PT, PT, R6, UR9, RZ, P0, P1 ;  /* 0x0000000906037c10 */ /* 0x000fc800087e24ff */
[----:B------:R-:W-:-:S07]  /*0280*/  IADD3.X R3, PT, PT, RZ, R3, RZ, P2, !PT ;  /* 0x00000003ff037210 */ /* 0x000fce00017fe4ff */
.L_x_4:
[----:B0-----:R-:W2:Y:S04]  /*0290*/  LDG.E.S8 R17, desc[UR4][R2.64+-0x40] ;  /* 0xffffc00402117981 */ /* 0x001ea8000c1e1300 */
[----:B------:R-:W3:Y:S04]  /*02a0*/  LDG.E.S8 R21, desc[UR4][R2.64+-0x20] ;  /* 0xffffe00402157981 */ /* 0x000ee8000c1e1300 */
[----:B------:R-:W4:Y:S04]  /*02b0*/  LDG.E.S8 R24, desc[UR4][R2.64] ;  /* 0x0000000402187981 */ /* 0x000f28000c1e1300 */
[----:B------:R0:W5:Y:S01]  /*02c0*/  LDG.E.S8 R15, desc[UR4][R2.64+0x20] ;  /* 0x00002004020f7981 */ /* 0x000162000c1e1300 */
[----:B------:R-:W-:-:S02]  /*02d0*/  MOV R10, 0x3bbb989d ;  /* 0x3bbb989d000a7802 */ /* 0x000fc40000000f00 */
[----:B------:R-:W-:Y:S02]  /*02e0*/  MOV R12, 0x437c0000 ;  /* 0x437c0000000c7802 */ /* 0x000fe40000000f00 */
[----:B------:R-:W-:Y:S02]  /*02f0*/  IADD3 R11, PT, PT, R11, 0x4, RZ ;  /* 0x000000040b0b7810 */ /* 0x000fe40007ffe0ff */
[----:B------:R-:W-:Y:S02]  /*0300*/  IADD3 R7, PT, PT, R7, 0x80, RZ ;  /* 0x0000008007077810 */ /* 0x000fe40007ffe0ff */
[----:B------:R-:W-:Y:S02]  /*0310*/  ISETP.NE.AND P0, PT, R11, RZ, PT ;  /* 0x000000ff0b00720c */ /* 0x000fe40003f05270 */
[----:B0-----:R-:W-:-:S04]  /*0320*/  IADD3 R2, P1, PT, R2, 0x80, RZ ;  /* 0x0000008002027810 */ /* 0x001fc80007f3e0ff */
[----:B------:R-:W-:Y:S01]  /*0330*/  IADD3.X R3, PT, PT, RZ, R3, RZ, P1, !PT ;  /* 0x00000003ff037210 */ /* 0x000fe20000ffe4ff */
[----:B--2---:R-:W0:Y:S08]  /*0340*/  I2F.S16 R17, R17 ;  /* 0x0000001100117306 */ /* 0x004e300000101400 */
[----:B---3--:R-:W1:Y:S01]  /*0350*/  I2F.S16 R21, R21 ;  /* 0x0000001500157306 */ /* 0x008e620000101400 */
[----:B0-----:R-:W-:-:S05]  /*0360*/  FMNMX R14, R17, R19, !PT ;  /* 0x00000013110e7209 */ /* 0x001fca0007800000 */
[----:B------:R-:W-:Y:S01]  /*0370*/  FADD R25, -R14, R19 ;  /* 0x000000130e197221 */ /* 0x000fe20000000100 */
[----:B------:R-:W-:Y:S01]  /*0380*/  FADD R23, R17, -R14 ;  /* 0x8000000e11177221 */ /* 0x000fe20000000000 */
[----:B----4-:R-:W0:Y:S02]  /*0390*/  I2F.S16 R19, R24 ;  /* 0x0000001800137306 */ /* 0x010e240000101400 */
[-C--:B------:R-:W-:Y:S01]  /*03a0*/  FFMA.SAT R13, R25, R10.reuse, 0.5 ;  /* 0x3f000000190d7423 */ /* 0x080fe2000000200a */
[----:B------:R-:W-:-:S03]  /*03b0*/  FFMA.SAT R27, R23, R10, 0.5 ;  /* 0x3f000000171b7423 */ /* 0x000fc6000000200a */
[-C--:B------:R-:W-:Y:S01]  /*03c0*/  FFMA.RM R13, R13, R12.reuse, 12582913 ;  /* 0x4b4000010d0d7423 */ /* 0x080fe2000000400c */
[----:B------:R-:W-:-:S03]  /*03d0*/  FFMA.RM R17, R27, R12, 12582913 ;  /* 0x4b4000011b117423 */ /* 0x000fc6000000400c */
[----:B------:R-:W-:-:S04]  /*03e0*/  FADD R18, R13, -12583039 ;  /* 0xcb40007f0d127421 */ /* 0x000fc80000000000 */
[----:B------:R-:W-:-:S04]  /*03f0*/  FFMA R18, R25, 1.4426950216293334961, -R18 ;  /* 0x3fb8aa3b19127823 */ /* 0x000fc80000000812 */
[----:B------:R-:W-:Y:S01]  /*0400*/  FFMA R22, R25, 1.925963033500011079e-08, R18 ;  /* 0x32a5706019167823 */ /* 0x000fe20000000012 */
[----:B------:R-:W-:Y:S01]  /*0410*/  FADD R18, R17, -12583039 ;  /* 0xcb40007f11127421 */ /* 0x000fe20000000000 */
[----:B------:R-:W-:-:S03]  /*0420*/  SHF.L.U32 R25, R13, 0x17, RZ ;  /* 0x000000170d197819 */ /* 0x000fc600000006ff */
[C---:B------:R-:W-:Y:S01]  /*0430*/  FFMA R20, R23.reuse, 1.4426950216293334961, -R18 ;  /* 0x3fb8aa3b17147823 */ /* 0x040fe20000000812 */
[----:B------:R-:W2:Y:S01]  /*0440*/  MUFU.EX2 R22, R22 ;  /* 0x0000001600167308 */ /* 0x000ea20000000800 */
[----:B-1----:R-:W-:Y:S02]  /*0450*/  FMNMX R18, R14, R21, !PT ;  /* 0x000000150e127209 */ /* 0x002fe40007800000 */
[----:B------:R-:W-:-:S03]  /*0460*/  FFMA R20, R23, 1.925963033500011079e-08, R20 ;  /* 0x32a5706017147823 */ /* 0x000fc60000000014 */
[--C-:B------:R-:W-:Y:S01]  /*0470*/  FADD R23, R14, -R18.reuse ;  /* 0x800000120e177221 */ /* 0x100fe20000000000 */
[----:B------:R-:W-:Y:S01]  /*0480*/  FADD R21, R21, -R18 ;  /* 0x8000001215157221 */ /* 0x000fe20000000000 */
[----:B0-----:R-:W-:Y:S01]  /*0490*/  FMNMX R14, R18, R19, !PT ;  /* 0x00000013120e7209 */ /* 0x001fe20007800000 */
[----:B------:R-:W0:Y:S01]  /*04a0*/  MUFU.EX2 R20, R20 ;  /* 0x0000001400147308 */ /* 0x000e220000000800 */
[----:B------:R-:W-:-:S04]  /*04b0*/  FFMA.SAT R27, R23, R10, 0.5 ;  /* 0x3f000000171b7423 */ /* 0x000fc8000000200a */
[----:B------:R-:W-:Y:S01]  /*04c0*/  FFMA.RM R13, R27, R12, 12582913 ;  /* 0x4b4000011b0d7423 */ /* 0x000fe2000000400c */
[----:B------:R-:W-:Y:S01]  /*04d0*/  FFMA.SAT R27, R21, R10, 0.5 ;  /* 0x3f000000151b7423 */ /* 0x000fe2000000200a */
[----:B--2---:R-:W-:Y:S02]  /*04e0*/  FMUL R25, R25, R22 ;  /* 0x0000001619197220 */ /* 0x004fe40000400000 */
[----:B------:R-:W-:Y:S01]  /*04f0*/  FADD R24, R13, -12583039 ;  /* 0xcb40007f0d187421 */ /* 0x000fe20000000000 */
[----:B------:R-:W-:Y:S01]  /*0500*/  SHF.L.U32 R22, R17, 0x17, RZ ;  /* 0x0000001711167819 */ /* 0x000fe200000006ff */
[----:B------:R-:W-:Y:S02]  /*0510*/  FMUL R17, R25, R16 ;  /* 0x0000001019117220 */ /* 0x000fe40000400000 */
[----:B------:R-:W-:Y:S01]  /*0520*/  FFMA R24, R23, 1.4426950216293334961, -R24 ;  /* 0x3fb8aa3b17187823 */ /* 0x000fe20000000818 */
[----:B------:R-:W-:Y:S01]  /*0530*/  FADD R25, R18, -R14 ;  /* 0x8000000e12197221 */ /* 0x000fe20000000000 */
[----:B0-----:R-:W-:-:S02]  /*0540*/  FFMA R16, R22, R20, R17 ;  /* 0x0000001416107223 */ /* 0x001fc40000000011 */
[----:B------:R-:W-:Y:S01]  /*0550*/  FFMA R26, R23, 1.925963033500011079e-08, R24 ;  /* 0x32a57060171a7823 */ /* 0x000fe20000000018 */
[----:B------:R-:W-:Y:S01]  /*0560*/  FFMA.RM R17, R27, R12, 12582913 ;  /* 0x4b4000011b117423 */ /* 0x000fe2000000400c */
[----:B------:R-:W-:Y:S01]  /*0570*/  FADD R23, R19, -R14 ;  /* 0x8000000e13177221 */ /* 0x000fe20000000000 */
[----:B-----5:R-:W0:Y:S01]  /*0580*/  I2F.S16 R24, R15 ;  /* 0x0000000f00187306 */ /* 0x020e220000101400 */
[-C--:B------:R-:W-:Y:S01]  /*0590*/  FFMA.SAT R27, R25, R10.reuse, 0.5 ;  /* 0x3f000000191b7423 */ /* 0x080fe2000000200a */
[----:B------:R-:W-:Y:S01]  /*05a0*/  FADD R20, R17, -12583039 ;  /* 0xcb40007f11147421 */ /* 0x000fe20000000000 */
[----:B------:R-:W-:Y:S02]  /*05b0*/  FFMA.SAT R19, R23, R10, 0.5 ;  /* 0x3f00000017137423 */ /* 0x000fe4000000200a */
[-C--:B------:R-:W-:Y:S01]  /*05c0*/  FFMA.RM R18, R27, R12.reuse, 12582913 ;  /* 0x4b4000011b127423 */ /* 0x080fe2000000400c */
[----:B------:R-:W-:Y:S01]  /*05d0*/  FFMA R22, R21, 1.4426950216293334961, -R20 ;  /* 0x3fb8aa3b15167823 */ /* 0x000fe20000000814 */
[----:B------:R-:W-:Y:S01]  /*05e0*/  FFMA.RM R20, R19, R12, 12582913 ;  /* 0x4b40000113147423 */ /* 0x000fe2000000400c */
[----:B------:R1:W2:Y:S01]  /*05f0*/  MUFU.EX2 R15, R26 ;  /* 0x0000001a000f7308 */ /* 0x0002a20000000800 */
[----:B------:R-:W-:Y:S01]  /*0600*/  FADD R28, R18, -12583039 ;  /* 0xcb40007f121c7421 */ /* 0x000fe20000000000 */
[----:B------:R-:W-:Y:S01]  /*0610*/  FFMA R27, R21, 1.925963033500011079e-08, R22 ;  /* 0x32a57060151b7823 */ /* 0x000fe20000000016 */
[----:B------:R-:W-:Y:S01]  /*0620*/  FADD R22, R20, -12583039 ;  /* 0xcb40007f14167421 */ /* 0x000fe20000000000 */
[----:B------:R-:W-:Y:S01]  /*0630*/  SHF.L.U32 R18, R18, 0x17, RZ ;  /* 0x0000001712127819 */ /* 0x000fe200000006ff */
[----:B------:R-:W-:Y:S01]  /*0640*/  FFMA R28, R25, 1.4426950216293334961, -R28 ;  /* 0x3fb8aa3b191c7823 */ /* 0x000fe2000000081c */
[----:B------:R-:W-:Y:S01]  /*0650*/  SHF.L.U32 R20, R20, 0x17, RZ ;  /* 0x0000001714147819 */ /* 0x000fe200000006ff */
[----:B------:R-:W-:Y:S01]  /*0660*/  FFMA R22, R23, 1.4426950216293334961, -R22 ;  /* 0x3fb8aa3b17167823 */ /* 0x000fe20000000816 */
[----:B0-----:R-:W-:Y:S01]  /*0670*/  FMNMX R19, R14, R24, !PT ;  /* 0x000000180e137209 */ /* 0x001fe20007800000 */
[----:B------:R-:W-:-:S02]  /*0680*/  FFMA R21, R25, 1.925963033500011079e-08, R28 ;  /* 0x32a5706019157823 */ /* 0x000fc4000000001c */
[----:B------:R-:W-:Y:S02]  /*0690*/  FFMA R22, R23, 1.925963033500011079e-08, R22 ;  /* 0x32a5706017167823 */ /* 0x000fe40000000016 */
[--C-:B------:R-:W-:Y:S01]  /*06a0*/  FADD R23, R14, -R19.reuse ;  /* 0x800000130e177221 */ /* 0x100fe20000000000 */
[----:B------:R-:W-:Y:S01]  /*06b0*/  FADD R25, R24, -R19 ;  /* 0x8000001318197221 */ /* 0x000fe20000000000 */
[----:B------:R-:W0:Y:S02]  /*06c0*/  MUFU.EX2 R14, R27 ;  /* 0x0000001b000e7308 */ /* 0x000e240000000800 */
[-C--:B------:R-:W-:Y:S01]  /*06d0*/  FFMA.SAT R29, R23, R10.reuse, 0.5 ;  /* 0x3f000000171d7423 */ /* 0x080fe2000000200a */
[----:B------:R-:W-:-:S03]  /*06e0*/  FFMA.SAT R24, R25, R10, 0.5 ;  /* 0x3f00000019187423 */ /* 0x000fc6000000200a */
[-C--:B------:R-:W-:Y:S01]  /*06f0*/  FFMA.RM R10, R29, R12.reuse, 12582913 ;  /* 0x4b4000011d0a7423 */ /* 0x080fe2000000400c */
[----:B------:R-:W-:Y:S01]  /*0700*/  FFMA.RM R12, R24, R12, 12582913 ;  /* 0x4b400001180c7423 */ /* 0x000fe2000000400c */
[----:B------:R-:W-:Y:S01]  /*0710*/  SHF.L.U32 R24, R13, 0x17, RZ ;  /* 0x000000170d187819 */ /* 0x000fe200000006ff */
[----:B------:R-:W3:Y:S01]  /*0720*/  MUFU.EX2 R21, R21 ;  /* 0x0000001500157308 */ /* 0x000ee20000000800 */
[C---:B-1----:R-:W-:Y:S01]  /*0730*/  FADD R26, R10.reuse, -12583039 ;  /* 0xcb40007f0a1a7421 */ /* 0x042fe20000000000 */
[----:B------:R-:W-:Y:S02]  /*0740*/  SHF.L.U32 R10, R10, 0x17, RZ ;  /* 0x000000170a0a7819 */ /* 0x000fe400000006ff */
[----:B--2---:R-:W-:Y:S01]  /*0750*/  FMUL R15, R24, R15 ;  /* 0x0000000f180f7220 */ /* 0x004fe20000400000 */
[C---:B------:R-:W-:Y:S01]  /*0760*/  FFMA R26, R23.reuse, 1.4426950216293334961, -R26 ;  /* 0x3fb8aa3b171a7823 */ /* 0x040fe2000000081a */
[C---:B------:R-:W-:Y:S01]  /*0770*/  FADD R24, R12.reuse, -12583039 ;  /* 0xcb40007f0c187421 */ /* 0x040fe20000000000 */
[----:B------:R-:W-:Y:S01]  /*0780*/  SHF.L.U32 R12, R12, 0x17, RZ ;  /* 0x000000170c0c7819 */ /* 0x000fe200000006ff */
[----:B------:R-:W1:Y:S01]  /*0790*/  MUFU.EX2 R22, R22 ;  /* 0x0000001600167308 */ /* 0x000e620000000800 */
[----:B------:R-:W-:Y:S01]  /*07a0*/  FFMA R13, R23, 1.925963033500011079e-08, R26 ;  /* 0x32a57060170d7823 */ /* 0x000fe2000000001a */
[----:B------:R-:W-:Y:S01]  /*07b0*/  FFMA R24, R25, 1.4426950216293334961, -R24 ;  /* 0x3fb8aa3b19187823 */ /* 0x000fe20000000818 */
[----:B------:R-:W-:Y:S01]  /*07c0*/  FMUL R15, R16, R15 ;  /* 0x0000000f100f7220 */ /* 0x000fe20000400000 */
[----:B------:R-:W-:-:S02]  /*07d0*/  SHF.L.U32 R16, R17, 0x17, RZ ;  /* 0x0000001711107819 */ /* 0x000fc400000006ff */
[----:B------:R-:W-:Y:S02]  /*07e0*/  FFMA R24, R25, 1.925963033500011079e-08, R24 ;  /* 0x32a5706019187823 */ /* 0x000fe40000000018 */
[----:B------:R-:W2:Y:S01]  /*07f0*/  MUFU.EX2 R13, R13 ;  /* 0x0000000d000d7308 */ /* 0x000ea20000000800 */
[----:B0-----:R-:W-:Y:S01]  /*0800*/  FFMA R14, R16, R14, R15 ;  /* 0x0000000e100e7223 */ /* 0x001fe2000000000f */
[----:B---3--:R-:W-:-:S04]  /*0810*/  FMUL R21, R18, R21 ;  /* 0x0000001512157220 */ /* 0x008fc80000400000 */
[----:B------:R-:W-:Y:S02]  /*0820*/  FMUL R21, R14, R21 ;  /* 0x000000150e157220 */ /* 0x000fe40000400000 */
[----:B------:R-:W0:Y:S02]  /*0830*/  MUFU.EX2 R24, R24 ;  /* 0x0000001800187308 */ /* 0x000e240000000800 */
[----:B-1----:R-:W-:Y:S01]  /*0840*/  FFMA R20, R20, R22, R21 ;  /* 0x0000001614147223 */ /* 0x002fe20000000015 */
[----:B--2---:R-:W-:-:S04]  /*0850*/  FMUL R13, R10, R13 ;  /* 0x0000000d0a0d7220 */ /* 0x004fc80000400000 */
[----:B------:R-:W-:-:S04]  /*0860*/  FMUL R13, R20, R13 ;  /* 0x0000000d140d7220 */ /* 0x000fc80000400000 */
[----:B0-----:R-:W-:Y:S01]  /*0870*/  FFMA R16, R12, R24, R13 ;  /* 0x000000180c107223 */ /* 0x001fe2000000000d */
[----:B------:R-:W-:Y:S06]  /*0880*/  @P0 BRA `(.L_x_4) ;  /* 0xfffffff800800947 */ /* 0x000fec000383ffff */
.L_x_3:
[----:B0-----:R-:W-:Y:S05]  /*0890*/  BSYNC.RECONVERGENT B1 ;  /* 0x0000000000017941 */ /* 0x001fea0003800200 */
.L_x_2:
[----:B------:R-:W0:Y:S01]  /*08a0*/  LDCU.64 UR8, c[0x0][0x380] ;  /* 0x00007000ff0877ac */ /* 0x000e220008000a00 */
[----:B------:R-:W-:Y:S02]  /*08b0*/  LOP3.LUT P0, R9, R9, 0x3, RZ, 0xc0, !PT ;  /* 0x0000000309097812 */ /* 0x000fe4000780c0ff */
[----:B0-----:R-:W-:-:S04]  /*08c0*/  IADD3 R2, P1, PT, R5, UR8, RZ ;  /* 0x0000000805027c10 */ /* 0x001fc8000ff3e0ff */
[----:B------:R-:W-:-:S07]  /*08d0*/  IADD3.X R20, PT, PT, R6, UR9, RZ, P1, !PT ;  /* 0x0000000906147c10 */ /* 0x000fce0008ffe4ff */
[----:B------:R-:W-:Y:S05]  /*08e0*/  @!P0 BRA `(.L_x_1) ;  /* 0x0000000400488947 */ /* 0x000fea0003800000 */
[----:B------:R-:W-:Y:S01]  /*08f0*/  ISETP.NE.AND P1, PT, R9, 0x1, PT ;  /* 0x000000010900780c */ /* 0x000fe20003f25270 */
[----:B------:R-:W-:Y:S01]  /*0900*/  BSSY.RECONVERGENT B1, `(.L_x_5) ;  /* 0x0000034000017945 */ /* 0x000fe20003800200 */
[----:B------:R-:W-:-:S11]  /*0910*/  LOP3.LUT P0, RZ, R8, 0x20, RZ, 0xc0, !PT ;  /* 0x0000002008ff7812 */ /* 0x000fd6000780c0ff */
[----:B------:R-:W-:Y:S05]  /*0920*/  @!P1 BRA `(.L_x_6) ;  /* 0x0000000000c49947 */ /* 0x000fea0003800000 */
[----:B------:R-:W-:-:S04]  /*0930*/  IADD3 R12, P1, PT, R7, R2, RZ ;  /* 0x00000002070c7210 */ /* 0x000fc80007f3e0ff */
[----:B------:R-:W-:-:S05]  /*0940*/  IADD3.X R13, PT, PT, RZ, R20, RZ, P1, !PT ;  /* 0x00000014ff0d7210 */ /* 0x000fca0000ffe4ff */
[----:B------:R-:W2:Y:S04]  /*0950*/  LDG.E.S8 R3, desc[UR4][R12.64] ;  /* 0x000000040c037981 */ /* 0x000ea8000c1e1300 */
[----:B------:R-:W3:Y:S01]  /*0960*/  LDG.E.S8 R21, desc[UR4][R12.64+0x20] ;  /* 0x000020040c157981 */ /* 0x000ee2000c1e1300 */
[----:B------:R-:W-:Y:S01]  /*0970*/  HFMA2 R10, -RZ, RZ, 0.96630859375, -0.0022525787353515625 ;  /* 0x3bbb989dff0a7431 */ /* 0x000fe200000001ff */
[----:B------:R-:W-:Y:S02]  /*0980*/  MOV R8, 0x437c0000 ;  /* 0x437c000000087802 */ /* 0x000fe40000000f00 */
[----:B------:R-:W-:Y:S01]  /*0990*/  IADD3 R7, PT, PT, R7, 0x40, RZ ;  /* 0x0000004007077810 */ /* 0x000fe20007ffe0ff */
[----:B--2---:R-:W0:Y:S08]  /*09a0*/  I2F.S16 R14, R3 ;  /* 0x00000003000e7306 */ /* 0x004e300000101400 */
[----:B---3--:R-:W1:Y:S01]  /*09b0*/  I2F.S16 R21, R21 ;  /* 0x0000001500157306 */ /* 0x008e620000101400 */
[----:B0-----:R-:W-:-:S05]  /*09c0*/  FMNMX R18, R19, R14, !PT ;  /* 0x0000000e13127209 */ /* 0x001fca0007800000 */
[--C-:B------:R-:W-:Y:S01]  /*09d0*/  FADD R17, R19, -R18.reuse ;  /* 0x8000001213117221 */ /* 0x100fe20000000000 */
[----:B------:R-:W-:Y:S01]  /*09e0*/  FADD R15, R14, -R18 ;  /* 0x800000120e0f7221 */ /* 0x000fe20000000000 */
[----:B-1----:R-:W-:Y:S02]  /*09f0*/  FMNMX R19, R18, R21, !PT ;  /* 0x0000001512137209 */ /* 0x002fe40007800000 */
[-C--:B------:R-:W-:Y:S01]  /*0a00*/  FFMA.SAT R9, R17, R10.reuse, 0.5 ;  /* 0x3f00000011097423 */ /* 0x080fe2000000200a */
[----:B------:R-:W-:-:S03]  /*0a10*/  FFMA.SAT R11, R15, R10, 0.5 ;  /* 0x3f0000000f0b7423 */ /* 0x000fc6000000200a */
[-C--:B------:R-:W-:Y:S01]  /*0a20*/  FFMA.RM R9, R9, R8.reuse, 12582913 ;  /* 0x4b40000109097423 */ /* 0x080fe20000004008 */
[----:B------:R-:W-:Y:S01]  /*0a30*/  FFMA.RM R3, R11, R8, 12582913 ;  /* 0x4b4000010b037423 */ /* 0x000fe20000004008 */
[--C-:B------:R-:W-:Y:S01]  /*0a40*/  FADD R11, R18, -R19.reuse ;  /* 0x80000013120b7221 */ /* 0x100fe20000000000 */
[----:B------:R-:W-:Y:S01]  /*0a50*/  FADD R13, R21, -R19 ;  /* 0x80000013150d7221 */ /* 0x000fe20000000000 */
[----:B------:R-:W-:Y:S01]  /*0a60*/  FADD R12, R9, -12583039 ;  /* 0xcb40007f090c7421 */ /* 0x000fe20000000000 */
[----:B------:R-:W-:Y:S01]  /*0a70*/  FADD R18, R3, -12583039 ;  /* 0xcb40007f03127421 */ /* 0x000fe20000000000 */
[----:B------:R-:W-:Y:S02]  /*0a80*/  SHF.L.U32 R9, R9, 0x17, RZ ;  /* 0x0000001709097819 */ /* 0x000fe400000006ff */
[----:B------:R-:W-:Y:S01]  /*0a90*/  FFMA R12, R17, 1.4426950216293334961, -R12 ;  /* 0x3fb8aa3b110c7823 */ /* 0x000fe2000000080c */
[----:B------:R-:W-:-:S03]  /*0aa0*/  FFMA R18, R15, 1.4426950216293334961, -R18 ;  /* 0x3fb8aa3b0f127823 */ /* 0x000fc60000000812 */
[----:B------:R-:W-:Y:S01]  /*0ab0*/  FFMA R14, R17, 1.925963033500011079e-08, R12 ;  /* 0x32a57060110e7823 */ /* 0x000fe2000000000c */
[----:B------:R-:W-:-:S04]  /*0ac0*/  FFMA.SAT R17, R11, R10, 0.5 ;  /* 0x3f0000000b117423 */ /* 0x000fc8000000200a */
[----:B------:R-:W-:Y:S01]  /*0ad0*/  FFMA.RM R12, R17, R8, 12582913 ;  /* 0x4b400001110c7423 */ /* 0x000fe20000004008 */
[----:B------:R-:W-:Y:S01]  /*0ae0*/  FFMA.SAT R17, R13, R10, 0.5 ;  /* 0x3f0000000d117423 */ /* 0x000fe2000000200a */
[----:B------:R-:W-:Y:S01]  /*0af0*/  FFMA R10, R15, 1.925963033500011079e-08, R18 ;  /* 0x32a570600f0a7823 */ /* 0x000fe20000000012 */
[----:B------:R-:W0:Y:S01]  /*0b00*/  MUFU.EX2 R14, R14 ;  /* 0x0000000e000e7308 */ /* 0x000e220000000800 */
[C---:B------:R-:W-:Y:S01]  /*0b10*/  FADD R18, R12.reuse, -12583039 ;  /* 0xcb40007f0c127421 */ /* 0x040fe20000000000 */
[----:B------:R-:W-:Y:S01]  /*0b20*/  FFMA.RM R8, R17, R8, 12582913 ;  /* 0x4b40000111087423 */ /* 0x000fe20000004008 */
[----:B------:R-:W-:Y:S02]  /*0b30*/  SHF.L.U32 R12, R12, 0x17, RZ ;  /* 0x000000170c0c7819 */ /* 0x000fe400000006ff */
[C---:B------:R-:W-:Y:S01]  /*0b40*/  FFMA R18, R11.reuse, 1.4426950216293334961, -R18 ;  /* 0x3fb8aa3b0b127823 */ /* 0x040fe20000000812 */
[C---:B------:R-:W-:Y:S01]  /*0b50*/  FADD R22, R8.reuse, -12583039 ;  /* 0xcb40007f08167421 */ /* 0x040fe20000000000 */
[----:B------:R-:W-:Y:S01]  /*0b60*/  SHF.L.U32 R8, R8, 0x17, RZ ;  /* 0x0000001708087819 */ /* 0x000fe200000006ff */
[----:B------:R-:W1:Y:S01]  /*0b70*/  MUFU.EX2 R10, R10 ;  /* 0x0000000a000a7308 */ /* 0x000e620000000800 */
[----:B------:R-:W-:Y:S01]  /*0b80*/  FFMA R18, R11, 1.925963033500011079e-08, R18 ;  /* 0x32a570600b127823 */ /* 0x000fe20000000012 */
[----:B------:R-:W-:-:S04]  /*0b90*/  FFMA R22, R13, 1.4426950216293334961, -R22 ;  /* 0x3fb8aa3b0d167823 */ /* 0x000fc80000000816 */
[----:B------:R-:W-:Y:S02]  /*0ba0*/  FFMA R22, R13, 1.925963033500011079e-08, R22 ;  /* 0x32a570600d167823 */ /* 0x000fe40000000016 */
[----:B------:R-:W2:Y:S01]  /*0bb0*/  MUFU.EX2 R11, R18 ;  /* 0x00000012000b7308 */ /* 0x000ea20000000800 */
[----:B0-----:R-:W-:Y:S01]  /*0bc0*/  FMUL R9, R9, R14 ;  /* 0x0000000e09097220 */ /* 0x001fe20000400000 */
[----:B------:R-:W-:-:S03]  /*0bd0*/  SHF.L.U32 R14, R3, 0x17, RZ ;  /* 0x00000017030e7819 */ /* 0x000fc600000006ff */
[----:B------:R-:W-:-:S03]  /*0be0*/  FMUL R9, R16, R9 ;  /* 0x0000000910097220 */ /* 0x000fc60000400000 */
[----:B------:R-:W0:Y:S01]  /*0bf0*/  MUFU.EX2 R22, R22 ;  /* 0x0000001600167308 */ /* 0x000e220000000800 */
[----:B-1----:R-:W-:Y:S01]  /*0c00*/  FFMA R9, R14, R10, R9 ;  /* 0x0000000a0e097223 */ /* 0x002fe20000000009 */
[----:B--2---:R-:W-:-:S04]  /*0c10*/  FMUL R12, R12, R11 ;  /* 0x0000000b0c0c7220 */ /* 0x004fc80000400000 */
[----:B------:R-:W-:-:S04]  /*0c20*/  FMUL R9, R9, R12 ;  /* 0x0000000c09097220 */ /* 0x000fc80000400000 */
[----:B0-----:R-:W-:-:S07]  /*0c30*/  FFMA R16, R8, R22, R9 ;  /* 0x0000001608107223 */ /* 0x001fce0000000009 */
.L_x_6:
[----:B------:R-:W-:Y:S05]  /*0c40*/  BSYNC.RECONVERGENT B1 ;  /* 0x0000000000017941 */ /* 0x000fea0003800200 */
.L_x_5:
[----:B------:R-:W-:Y:S05]  /*0c50*/  @P0 BRA `(.L_x_1) ;  /* 0x00000000006c0947 */ /* 0x000fea0003800000 */
[----:B------:R-:W-:-:S04]  /*0c60*/  IADD3 R2, P0, PT, R7, R2, RZ ;  /* 0x0000000207027210 */ /* 0x000fc80007f1e0ff */
[----:B------:R-:W-:-:S05]  /*0c70*/  IADD3.X R3, PT, PT, RZ, R20, RZ, P0, !PT ;  /* 0x00000014ff037210 */ /* 0x000fca00007fe4ff */
[----:B------:R-:W2:Y:S01]  /*0c80*/  LDG.E.S8 R2, desc[UR4][R2.64] ;  /* 0x0000000402027981 */ /* 0x000ea2000c1e1300 */
[----:B------:R-:W-:Y:S01]  /*0c90*/  HFMA2 R12, -RZ, RZ, 0.96630859375, -0.0022525787353515625 ;  /* 0x3bbb989dff0c7431 */ /* 0x000fe200000001ff */
[----:B------:R-:W-:Y:S01]  /*0ca0*/  MOV R13, 0x437c0000 ;  /* 0x437c0000000d7802 */ /* 0x000fe20000000f00 */
[----:B--2---:R-:W0:Y:S02]  /*0cb0*/  I2F.S16 R8, R2 ;  /* 0x0000000200087306 */ /* 0x004e240000101400 */
[----:B0-----:R-:W-:-:S05]  /*0cc0*/  FMNMX R7, R19, R8, !PT ;  /* 0x0000000813077209 */ /* 0x001fca0007800000 */
[--C-:B------:R-:W-:Y:S01]  /*0cd0*/  FADD R9, R19, -R7.reuse ;  /* 0x8000000713097221 */ /* 0x100fe20000000000 */
[----:B------:R-:W-:Y:S01]  /*0ce0*/  FADD R11, R8, -R7 ;  /* 0x80000007080b7221 */ /* 0x000fe20000000000 */
[----:B------:R-:W-:Y:S02]  /*0cf0*/  MOV R19, R7 ;  /* 0x0000000700137202 */ /* 0x000fe40000000f00 */
[-C--:B------:R-:W-:Y:S01]  /*0d00*/  FFMA.SAT R10, R9, R12.reuse, 0.5 ;  /* 0x3f000000090a7423 */ /* 0x080fe2000000200c */
[----:B------:R-:W-:-:S03]  /*0d10*/  FFMA.SAT R12, R11, R12, 0.5 ;  /* 0x3f0000000b0c7423 */ /* 0x000fc6000000200c */
[-C--:B------:R-:W-:Y:S01]  /*0d20*/  FFMA.RM R10, R10, R13.reuse, 12582913 ;  /* 0x4b4000010a0a7423 */ /* 0x080fe2000000400d */
[----:B------:R-:W-:-:S03]  /*0d30*/  FFMA.RM R12, R12, R13, 12582913 ;  /* 0x4b4000010c0c7423 */ /* 0x000fc6000000400d */
[----:B------:R-:W-:Y:S01]  /*0d40*/  FADD R8, R10, -12583039 ;  /* 0xcb40007f0a087421 */ /* 0x000fe20000000000 */
[----:B------:R-:W-:Y:S01]  /*0d50*/  FADD R2, R12, -12583039 ;  /* 0xcb40007f0c027421 */ /* 0x000fe20000000000 */
[----:B------:R-:W-:Y:S02]  /*0d60*/  SHF.L.U32 R10, R10, 0x17, RZ ;  /* 0x000000170a0a7819 */ /* 0x000fe400000006ff */
[----:B------:R-:W-:Y:S01]  /*0d70*/  FFMA R8, R9, 1.4426950216293334961, -R8 ;  /* 0x3fb8aa3b09087823 */ /* 0x000fe20000000808 */
[----:B------:R-:W-:Y:S01]  /*0d80*/  FFMA R2, R11, 1.4426950216293334961, -R2 ;  /* 0x3fb8aa3b0b027823 */ /* 0x000fe20000000802 */
[----:B------:R-:W-:Y:S02]  /*0d90*/  SHF.L.U32 R12, R12, 0x17, RZ ;  /* 0x000000170c0c7819 */ /* 0x000fe400000006ff */
[----:B------:R-:W-:Y:S01]  /*0da0*/  FFMA R8, R9, 1.925963033500011079e-08, R8 ;  /* 0x32a5706009087823 */ /* 0x000fe20000000008 */
[----:B------:R-:W-:-:S03]  /*0db0*/  FFMA R2, R11, 1.925963033500011079e-08, R2 ;  /* 0x32a570600b027823 */ /* 0x000fc60000000002 */
[----:B------:R-:W0:Y:S08]  /*0dc0*/  MUFU.EX2 R3, R8 ;  /* 0x0000000800037308 */ /* 0x000e300000000800 */
[----:B------:R-:W1:Y:S01]  /*0dd0*/  MUFU.EX2 R2, R2 ;  /* 0x0000000200027308 */ /* 0x000e620000000800 */
[----:B0-----:R-:W-:-:S04]  /*0de0*/  FMUL R3, R10, R3 ;  /* 0x000000030a037220 */ /* 0x001fc80000400000 */
[----:B------:R-:W-:-:S04]  /*0df0*/  FMUL R3, R16, R3 ;  /* 0x0000000310037220 */ /* 0x000fc80000400000 */
[----:B-1----:R-:W-:-:S07]  /*0e00*/  FFMA R16, R12, R2, R3 ;  /* 0x000000020c107223 */ /* 0x002fce0000000003 */
.L_x_1:
[----:B0-----:R-:W-:Y:S05]  /*0e10*/  BSYNC.RECONVERGENT B0 ;  /* 0x0000000000007941 */ /* 0x001fea0003800200 */
.L_x_0:
[----:B------:R-:W0:Y:S01]  /*0e20*/  SHFL.DOWN PT, R8, R19, 0x10, 0x1f ;  /* 0x0a001f0013087f89 */ /* 0x000e2200000e0000 */
[----:B------:R-:W-:-:S03]  /*0e30*/  NOP ;  /* 0x0000000000007918 */ /* 0x000fc60000000000 */
[----:B------:R1:W2:Y:S01]  /*0e40*/  SHFL.DOWN PT, R7, R16, 0x10, 0x1f ;  /* 0x0a001f0010077f89 */ /* 0x0002a200000e0000 */
[----:B------:R-:W-:Y:S01]  /*0e50*/  BSSY.RECONVERGENT B0, `(.L_x_7) ;  /* 0x000001b000007945 */ /* 0x000fe20003800200 */
[----:B------:R-:W-:Y:S01]  /*0e60*/  HFMA2 R3, -RZ, RZ, 0.96630859375, -0.0022525787353515625 ;  /* 0x3bbb989dff037431 */ /* 0x000fe200000001ff */
[----:B------:R-:W-:Y:S02]  /*0e70*/  MOV R2, 0x437c0000 ;  /* 0x437c000000027802 */ /* 0x000fe40000000f00 */
[----:B0-----:R-:W-:-:S13]  /*0e80*/  FSETP.GEU.AND P0, PT, R19, R8, PT ;  /* 0x000000081300720b */ /* 0x001fda0003f0e000 */
[----:B-12---:R-:W-:Y:S05]  /*0e90*/  @P0 BRA `(.L_x_8) ;  /* 0x00000000002c0947 */ /* 0x006fea0003800000 */
[----:B------:R-:W-:-:S04]  /*0ea0*/  FADD R10, -R8, R19 ;  /* 0x00000013080a7221 */ /* 0x000fc80000000100 */
[----:B------:R-:W-:-:S04]  /*0eb0*/  FFMA.SAT R9, R10, R3, 0.5 ;  /* 0x3f0000000a097423 */ /* 0x000fc80000002003 */
[----:B------:R-:W-:-:S04]  /*0ec0*/  FFMA.RM R9, R9, R2, 12582913 ;  /* 0x4b40000109097423 */ /* 0x000fc80000004002 */
[C---:B------:R-:W-:Y:S01]  /*0ed0*/  FADD R11, R9.reuse, -12583039 ;  /* 0xcb40007f090b7421 */ /* 0x040fe20000000000 */
[----:B------:R-:W-:-:S03]  /*0ee0*/  SHF.L.U32 R9, R9, 0x17, RZ ;  /* 0x0000001709097819 */ /* 0x000fc600000006ff */
[----:B------:R-:W-:-:S04]  /*0ef0*/  FFMA R11, R10, 1.4426950216293334961, -R11 ;  /* 0x3fb8aa3b0a0b7823 */ /* 0x000fc8000000080b */
[----:B------:R-:W-:-:S04]  /*0f00*/  FFMA R11, R10, 1.925963033500011079e-08, R11 ;  /* 0x32a570600a0b7823 */ /* 0x000fc8000000000b */
[----:B------:R-:W0:Y:S02]  /*0f10*/  MUFU.EX2 R10, R11 ;  /* 0x0000000b000a7308 */ /* 0x000e240000000800 */
[----:B0-----:R-:W-:-:S04]  /*0f20*/  FMUL R9, R9, R10 ;  /* 0x0000000a09097220 */ /* 0x001fc80000400000 */
[----:B------:R-:W-:Y:S01]  /*0f30*/  FMUL R16, R16, R9 ;  /* 0x0000000910107220 */ /* 0x000fe20000400000 */
[----:B------:R-:W-:Y:S06]  /*0f40*/  BRA `(.L_x_9) ;  /* 0x00000000002c7947 */ /* 0x000fec0003800000 */
.L_x_8:
[----:B------:R-:W-:-:S04]  /*0f50*/  FADD R8, R8, -R19 ;  /* 0x8000001308087221 */ /* 0x000fc80000000000 */
[----:B------:R-:W-:-:S04]  /*0f60*/  FFMA.SAT R9, R8, R3, 0.5 ;  /* 0x3f00000008097423 */ /* 0x000fc80000002003 */
[----:B------:R-:W-:-:S04]  /*0f70*/  FFMA.RM R9, R9, R2, 12582913 ;  /* 0x4b40000109097423 */ /* 0x000fc80000004002 */
[C---:B------:R-:W-:Y:S01]  /*0f80*/  FADD R11, R9.reuse, -12583039 ;  /* 0xcb40007f090b7421 */ /* 0x040fe20000000000 */
[----:B------:R-:W-:-:S03]  /*0f90*/  SHF.L.U32 R9, R9, 0x17, RZ ;  /* 0x0000001709097819 */ /* 0x000fc600000006ff */
[----:B------:R-:W-:-:S04]  /*0fa0*/  FFMA R11, R8, 1.4426950216293334961, -R11 ;  /* 0x3fb8aa3b080b7823 */ /* 0x000fc8000000080b */
[----:B------:R-:W-:-:S04]  /*0fb0*/  FFMA R11, R8, 1.925963033500011079e-08, R11 ;  /* 0x32a57060080b7823 */ /* 0x000fc8000000000b */
[----:B------:R-:W0:Y:S02]  /*0fc0*/  MUFU.EX2 R8, R11 ;  /* 0x0000000b00087308 */ /* 0x000e240000000800 */
[----:B0-----:R-:W-:Y:S01]  /*0fd0*/  FMUL R10, R9, R8 ;  /* 0x00000008090a7220 */ /* 0x001fe20000400000 */
[----:B------:R-:W-:-:S03]  /*0fe0*/  MOV R8, R19 ;  /* 0x0000001300087202 */ /* 0x000fc60000000f00 */
[----:B------:R-:W-:-:S07]  /*0ff0*/  FMUL R7, R7, R10 ;  /* 0x0000000a07077220 */ /* 0x000fce0000400000 */
.L_x_9:
[----:B------:R-:W-:Y:S05]  /*1000*/  BSYNC.RECONVERGENT B0 ;  /* 0x0000000000007941 */ /* 0x000fea0003800200 */
.L_x_7:
[----:B------:R-:W0:Y:S01]  /*1010*/  SHFL.DOWN PT, R13, R8, 0x8, 0x1f ;  /* 0x09001f00080d7f89 */ /* 0x000e2200000e0000 */
[----:B------:R-:W-:Y:S01]  /*1020*/  FADD R7, R7, R16 ;  /* 0x0000001007077221 */ /* 0x000fe20000000000 */
[----:B------:R-:W-:-:S04]  /*1030*/  NOP ;  /* 0x0000000000007918 */ /* 0x000fc80000000000 */
[----:B------:R1:W2:Y:S01]  /*1040*/  SHFL.DOWN PT, R10, R7, 0x8, 0x1f ;  /* 0x09001f00070a7f89 */ /* 0x0002a200000e0000 */
[----:B------:R-:W-:Y:S01]  /*1050*/  BSSY.RECONVERGENT B0, `(.L_x_10) ;  /* 0x0000019000007945 */ /* 0x000fe20003800200 */
[----:B0-----:R-:W-:-:S13]  /*1060*/  FSETP.GEU.AND P0, PT, R8, R13, PT ;  /* 0x0000000d0800720b */ /* 0x001fda0003f0e000 */
[----:B-12---:R-:W-:Y:S05]  /*1070*/  @!P0 BRA `(.L_x_11) ;  /* 0x00000000002c8947 */ /* 0x006fea0003800000 */
        /* <DEDUP_REMOVED lines=11> */
.L_x_11:
        /* <DEDUP_REMOVED lines=11> */
.L_x_12:
[----:B------:R-:W-:Y:S05]  /*11e0*/  BSYNC.RECONVERGENT B0 ;  /* 0x0000000000007941 */ /* 0x000fea0003800200 */
.L_x_10:
        /* <DEDUP_REMOVED lines=18> */
.L_x_14:
        /* <DEDUP_REMOVED lines=11> */
.L_x_15:
[----:B------:R-:W-:Y:S05]  /*13c0*/  BSYNC.RECONVERGENT B0 ;  /* 0x0000000000007941 */ /* 0x000fea0003800200 */
.L_x_13:
        /* <DEDUP_REMOVED lines=18> */
.L_x_17:
        /* <DEDUP_REMOVED lines=11> */
.L_x_18:
[----:B------:R-:W-:Y:S05]  /*15a0*/  BSYNC.RECONVERGENT B0 ;  /* 0x0000000000007941 */ /* 0x000fea0003800200 */
.L_x_16:
[----:B------:R-:W0:Y:S01]  /*15b0*/  SHFL.DOWN PT, R11, R8, 0x1, 0x1f ;  /* 0x08201f00080b7f89 */ /* 0x000e2200000e0000 */
[----:B------:R-:W-:Y:S01]  /*15c0*/  FADD R7, R10, R7 ;  /* 0x000000070a077221 */ /* 0x000fe20000000000 */
[----:B------:R-:W-:-:S04]  /*15d0*/  NOP ;  /* 0x0000000000007918 */ /* 0x000fc80000000000 */
[----:B------:R1:W2:Y:S01]  /*15e0*/  SHFL.DOWN PT, R10, R7, 0x1, 0x1f ;  /* 0x08201f00070a7f89 */ /* 0x0002a200000e0000 */
[----:B------:R-:W-:Y:S01]  /*15f0*/  BSSY.RECONVERGENT B0, `(.L_x_19) ;  /* 0x0000019000007945 */ /* 0x000fe20003800200 */
[----:B0-----:R-:W-:-:S13]  /*1600*/  FSETP.GEU.AND P0, PT, R8, R11, PT ;  /* 0x0000000b0800720b */ /* 0x001fda0003f0e000 */
[----:B-12---:R-:W-:Y:S05]  /*1610*/  @!P0 BRA `(.L_x_20) ;  /* 0x00000000002c8947 */ /* 0x006fea0003800000 */
        /* <DEDUP_REMOVED lines=11> */
.L_x_20:
[----:B------:R-:W-:-:S04]  /*16d0*/  FADD R8, -R11, R8 ;  /* 0x000000080b087221 */ /* 0x000fc80000000100 */
[----:B------:R-:W-:-:S04]  /*16e0*/  FFMA.SAT R3, R8, R3, 0.5 ;  /* 0x3f00000008037423 */ /* 0x000fc80000002003 */
[----:B------:R-:W-:-:S04]  /*16f0*/  FFMA.RM R3, R3, R2, 12582913 ;  /* 0x4b40000103037423 */ /* 0x000fc80000004002 */
[C---:B------:R-:W-:Y:S01]  /*1700*/  FADD R9, R3.reuse, -12583039 ;  /* 0xcb40007f03097421 */ /* 0x040fe20000000000 */
[----:B------:R-:W-:-:S03]  /*1710*/  SHF.L.U32 R3, R3, 0x17, RZ ;  /* 0x0000001703037819 */ /* 0x000fc600000006ff */
[----:B------:R-:W-:-:S04]  /*1720*/  FFMA R9, R8, 1.4426950216293334961, -R9 ;  /* 0x3fb8aa3b08097823 */ /* 0x000fc80000000809 */
[----:B------:R-:W-:Y:S01]  /*1730*/  FFMA R9, R8, 1.925963033500011079e-08, R9 ;  /* 0x32a5706008097823 */ /* 0x000fe20000000009 */
[----:B------:R-:W-:-:S03]  /*1740*/  MOV R8, R11 ;  /* 0x0000000b00087202 */ /* 0x000fc60000000f00 */
[----:B------:R-:W0:Y:S02]  /*1750*/  MUFU.EX2 R2, R9 ;  /* 0x0000000900027308 */ /* 0x000e240000000800 */
[----:B0-----:R-:W-:-:S04]  /*1760*/  FMUL R2, R3, R2 ;  /* 0x0000000203027220 */ /* 0x001fc80000400000 */
[----:B------:R-:W-:-:S07]  /*1770*/  FMUL R7, R7, R2 ;  /* 0x0000000207077220 */ /* 0x000fce0000400000 */
.L_x_21:
[----:B------:R-:W-:Y:S05]  /*1780*/  BSYNC.RECONVERGENT B0 ;  /* 0x0000000000007941 */ /* 0x000fea0003800200 */
.L_x_19:
[----:B------:R-:W0:Y:S01]  /*1790*/  LDCU UR6, c[0x0][0x394] ;  /* 0x00007280ff0677ac */ /* 0x000e220008000800 */
[----:B------:R-:W-:Y:S01]  /*17a0*/  FADD R3, R10, R7 ;  /* 0x000000070a037221 */ /* 0x000fe20000000000 */
[----:B------:R1:W2:Y:S05]  /*17b0*/  SHFL.IDX PT, R2, R8, RZ, 0x1f ;  /* 0x00001fff08027589 */ /* 0x0002aa00000e0000 */
[----:B------:R-:W3:Y:S01]  /*17c0*/  SHFL.IDX PT, R3, R3, RZ, 0x1f ;  /* 0x00001fff03037589 */ /* 0x000ee200000e0000 */
[----:B0-----:R-:W-:-:S13]  /*17d0*/  ISETP.GE.U32.AND P0, PT, R4, UR6, PT ;  /* 0x0000000604007c0c */ /* 0x001fda000bf06070 */
[----:B-123--:R-:W-:Y:S05]  /*17e0*/  @P0 EXIT ;  /* 0x000000000000094d */ /* 0x00efea0003800000 */
[----:B------:R-:W-:Y:S01]  /*17f0*/  LOP3.LUT R7, RZ, R4, RZ, 0x33, !PT ;  /* 0x00000004ff077212 */ /* 0x000fe200078e33ff */
[----:B------:R-:W-:Y:S03]  /*1800*/  BSSY.RECONVERGENT B0, `(.L_x_22) ;  /* 0x0000038000007945 */ /* 0x000fe60003800200 */
[----:B------:R-:W-:-:S04]  /*1810*/  IADD3 R7, PT, PT, R7, UR6, RZ ;  /* 0x0000000607077c10 */ /* 0x000fc8000fffe0ff */
[----:B------:R-:W-:-:S04]  /*1820*/  LOP3.LUT R8, R7, 0x60, RZ, 0xc0, !PT ;  /* 0x0000006007087812 */ /* 0x000fc800078ec0ff */
[----:B------:R-:W-:-:S13]  /*1830*/  ISETP.NE.AND P0, PT, R8, 0x60, PT ;  /* 0x000000600800780c */ /* 0x000fda0003f05270 */
[----:B------:R-:W-:Y:S05]  /*1840*/  @!P0 BRA `(.L_x_23) ;  /* 0x0000000000cc8947 */ /* 0x000fea0003800000 */
[----:B------:R-:W0:Y:S01]  /*1850*/  LDCU.128 UR8, c[0x0][0x380] ;  /* 0x00007000ff0877ac */ /* 0x000e220008000c00 */
[----:B------:R-:W-:Y:S02]  /*1860*/  LOP3.LUT R12, R0, 0x1f, RZ, 0xc0, !PT ;  /* 0x0000001f000c7812 */ /* 0x000fe400078ec0ff */
[----:B------:R-:W-:Y:S02]  /*1870*/  LEA.HI R0, R7, 0x1, RZ, 0x1b ;  /* 0x0000000107007811 */ /* 0x000fe400078fd8ff */
[----:B------:R-:W-:Y:S02]  /*1880*/  IADD3 R12, P0, PT, R12, R5, RZ ;  /* 0x000000050c0c7210 */ /* 0x000fe40007f1e0ff */
[C---:B------:R-:W-:Y:S02]  /*1890*/  SHF.L.U32 R9, R0.reuse, 0x5, RZ ;  /* 0x0000000500097819 */ /* 0x040fe400000006ff */
[----:B------:R-:W-:Y:S02]  /*18a0*/  IADD3.X R10, PT, PT, RZ, R6, RZ, P0, !PT ;  /* 0x00000006ff0a7210 */ /* 0x000fe400007fe4ff */
[----:B------:R-:W-:-:S02]  /*18b0*/  LOP3.LUT R0, R0, 0x3, RZ, 0xc0, !PT ;  /* 0x0000000300007812 */ /* 0x000fc400078ec0ff */
[----:B------:R-:W-:Y:S02]  /*18c0*/  LOP3.LUT R4, R4, 0x60, R9, 0xf8, !PT ;  /* 0x0000006004047812 */ /* 0x000fe400078ef809 */
[C---:B0-----:R-:W-:Y:S02]  /*18d0*/  IADD3 R8, P1, PT, R12.reuse, UR10, RZ ;  /* 0x0000000a0c087c10 */ /* 0x041fe4000ff3e0ff */
[----:B------:R-:W-:Y:S02]  /*18e0*/  IADD3 R12, P2, PT, R12, UR8, RZ ;  /* 0x000000080c0c7c10 */ /* 0x000fe4000ff5e0ff */
[C---:B------:R-:W-:Y:S02]  /*18f0*/  IADD3.X R11, PT, PT, R10.reuse, UR11, RZ, P1, !PT ;  /* 0x0000000b0a0b7c10 */ /* 0x040fe40008ffe4ff */
[----:B------:R-:W-:Y:S02]  /*1900*/  IADD3.X R9, PT, PT, R10, UR9, RZ, P2, !PT ;  /* 0x000000090a097c10 */ /* 0x000fe400097fe4ff */
[----:B------:R-:W-:-:S07]  /*1910*/  IADD3 R10, PT, PT, -R0, RZ, RZ ;  /* 0x000000ff000a7210 */ /* 0x000fce0007ffe1ff */
.L_x_26:
[----:B0-----:R-:W-:-:S05]  /*1920*/  MOV R13, R9 ;  /* 0x00000009000d7202 */ /* 0x001fca0000000f00 */
[----:B------:R-:W2:Y:S01]  /*1930*/  LDG.E.S8 R0, desc[UR4][R12.64] ;  /* 0x000000040c007981 */ /* 0x000ea2000c1e1300 */
[----:B------:R-:W-:Y:S01]  /*1940*/  HFMA2 R14, -RZ, RZ, 0.96630859375, -0.0022525787353515625 ;  /* 0x3bbb989dff0e7431 */ /* 0x000fe200000001ff */
[----:B------:R-:W-:Y:S01]  /*1950*/  MOV R17, 0x437c0000 ;  /* 0x437c000000117802 */ /* 0x000fe20000000f00 */
[----:B------:R-:W-:Y:S01]  /*1960*/  MUFU.RCP R18, R3 ;  /* 0x0000000300127308 */ /* 0x000fe20000001000 */
[----:B------:R-:W-:Y:S01]  /*1970*/  IADD3 R10, PT, PT, R10, 0x1, RZ ;  /* 0x000000010a0a7810 */ /* 0x000fe20007ffe0ff */
[----:B------:R-:W-:Y:S03]  /*1980*/  BSSY.RECONVERGENT B1, `(.L_x_24) ;  /* 0x0000016000017945 */ /* 0x000fe60003800200 */
[----:B------:R-:W-:-:S03]  /*1990*/  ISETP.NE.AND P2, PT, R10, RZ, PT ;  /* 0x000000ff0a00720c */ /* 0x000fc60003f45270 */
[----:B--2---:R-:W0:Y:S02]  /*19a0*/  I2F.S16 R15, R0 ;  /* 0x00000000000f7306 */ /* 0x004e240000101400 */
[----:B0-----:R-:W-:-:S04]  /*19b0*/  FADD R15, -R2, R15 ;  /* 0x0000000f020f7221 */ /* 0x001fc80000000100 */
[----:B------:R-:W-:-:S04]  /*19c0*/  FFMA.SAT R14, R15, R14, 0.5 ;  /* 0x3f0000000f0e7423 */ /* 0x000fc8000000200e */
[----:B------:R-:W-:-:S04]  /*19d0*/  FFMA.RM R14, R14, R17, 12582913 ;  /* 0x4b4000010e0e7423 */ /* 0x000fc80000004011 */
[C---:B------:R-:W-:Y:S01]  /*19e0*/  FADD R16, R14.reuse, -12583039 ;  /* 0xcb40007f0e107421 */ /* 0x040fe20000000000 */
[----:B------:R-:W-:-:S03]  /*19f0*/  SHF.L.U32 R0, R14, 0x17, RZ ;  /* 0x000000170e007819 */ /* 0x000fc600000006ff */
[----:B------:R-:W-:-:S04]  /*1a00*/  FFMA R16, R15, 1.4426950216293334961, -R16 ;  /* 0x3fb8aa3b0f107823 */ /* 0x000fc80000000810 */
[----:B------:R-:W-:Y:S01]  /*1a10*/  FFMA R16, R15, 1.925963033500011079e-08, R16 ;  /* 0x32a570600f107823 */ /* 0x000fe20000000010 */
[----:B------:R-:W-:-:S03]  /*1a20*/  FFMA R15, -R3, R18, 1 ;  /* 0x3f800000030f7423 */ /* 0x000fc60000000112 */
[----:B------:R-:W0:Y:S01]  /*1a30*/  MUFU.EX2 R13, R16 ;  /* 0x00000010000d7308 */ /* 0x000e220000000800 */
[----:B------:R-:W-:Y:S01]  /*1a40*/  FFMA R15, R18, R15, R18 ;  /* 0x0000000f120f7223 */ /* 0x000fe20000000012 */
[----:B0-----:R-:W-:-:S06]  /*1a50*/  FMUL R0, R0, R13 ;  /* 0x0000000d00007220 */ /* 0x001fcc0000400000 */
[----:B------:R-:W0:Y:S01]  /*1a60*/  FCHK P0, R0, R3 ;  /* 0x0000000300007302 */ /* 0x000e220000000000 */
[----:B------:R-:W-:-:S04]  /*1a70*/  FFMA R14, R0, R15, RZ ;  /* 0x0000000f000e7223 */ /* 0x000fc800000000ff */
[----:B------:R-:W-:-:S04]  /*1a80*/  FFMA R13, -R3, R14, R0 ;  /* 0x0000000e030d7223 */ /* 0x000fc80000000100 */
[----:B------:R-:W-:Y:S01]  /*1a90*/  FFMA R13, R15, R13, R14 ;  /* 0x0000000d0f0d7223 */ /* 0x000fe2000000000e */
[----:B0-----:R-:W-:Y:S06]  /*1aa0*/  @!P0 BRA `(.L_x_25) ;  /* 0x00000000000c8947 */ /* 0x001fec0003800000 */
[----:B------:R-:W-:-:S07]  /*1ab0*/  MOV R14, 0x1ad0 ;  /* 0x00001ad0000e7802 */ /* 0x000fce0000000f00 */
[----:B------:R-:W-:Y:S05]  /*1ac0*/  CALL.REL.NOINC `($__internal_0_$__cuda_sm3x_div_rn_noftz_f32_slowpath) ;  /* 0x0000000800447944 */ /* 0x000fea0003c00000 */
[----:B------:R-:W-:-:S07]  /*1ad0*/  MOV R13, R0 ;  /* 0x00000000000d7202 */ /* 0x000fce0000000f00 */
.L_x_25:
[----:B------:R-:W-:Y:S05]  /*1ae0*/  BSYNC.RECONVERGENT B1 ;  /* 0x0000000000017941 */ /* 0x000fea0003800200 */
.L_x_24:
[----:B------:R-:W0:Y:S01]  /*1af0*/  F2I.TRUNC.NTZ R13, R13 ;  /* 0x0000000d000d7305 */ /* 0x000e22000020f100 */
[----:B------:R-:W-:Y:S02]  /*1b00*/  MOV R14, R8 ;  /* 0x00000008000e7202 */ /* 0x000fe40000000f00 */
[----:B------:R-:W-:Y:S02]  /*1b10*/  MOV R15, R11 ;  /* 0x0000000b000f7202 */ /* 0x000fe40000000f00 */
[----:B------:R-:W-:Y:S02]  /*1b20*/  IADD3 R12, P1, PT, R12, 0x20, RZ ;  /* 0x000000200c0c7810 */ /* 0x000fe40007f3e0ff */
[----:B------:R-:W-:Y:S02]  /*1b30*/  IADD3 R8, P0, PT, R8, 0x20, RZ ;  /* 0x0000002008087810 */ /* 0x000fe40007f1e0ff */
[----:B------:R-:W-:Y:S02]  /*1b40*/  IADD3.X R9, PT, PT, RZ, R9, RZ, P1, !PT ;  /* 0x00000009ff097210 */ /* 0x000fe40000ffe4ff */
[----:B------:R-:W-:Y:S01]  /*1b50*/  IADD3.X R11, PT, PT, RZ, R11, RZ, P0, !PT ;  /* 0x0000000bff0b7210 */ /* 0x000fe200007fe4ff */
[----:B0-----:R0:W-:Y:S01]  /*1b60*/  STG.E.U8 desc[UR4][R14.64], R13 ;  /* 0x0000000d0e007986 */ /* 0x0011e2000c101104 */
[----:B------:R-:W-:Y:S07]  /*1b70*/  @P2 BRA `(.L_x_26) ;  /* 0xfffffffc00682947 */ /* 0x000fee000383ffff */
.L_x_23:
[----:B------:R-:W-:Y:S05]  /*1b80*/  BSYNC.RECONVERGENT B0 ;  /* 0x0000000000007941 */ /* 0x000fea0003800200 */
.L_x_22:
[----:B------:R-:W-:-:S13]  /*1b90*/  ISETP.GE.U32.AND P0, PT, R7, 0x60, PT ;  /* 0x000000600700780c */ /* 0x000fda0003f06070 */
[----:B------:R-:W-:Y:S05]  /*1ba0*/  @!P0 EXIT ;  /* 0x000000000000894d */ /* 0x000fea0003800000 */
[----:B------:R-:W1:Y:S01]  /*1bb0*/  LDCU.128 UR8, c[0x0][0x380] ;  /* 0x00007000ff0877ac */ /* 0x000e620008000c00 */
[----:B------:R-:W-:Y:S01]  /*1bc0*/  IADD3 R5, P0, P1, R5, 0x40, R4 ;  /* 0x0000004005057810 */ /* 0x000fe2000791e004 */
[----:B------:R-:W2:Y:S03]  /*1bd0*/  LDCU UR6, c[0x0][0x394] ;  /* 0x00007280ff0677ac */ /* 0x000ea60008000800 */
[----:B------:R-:W-:Y:S02]  /*1be0*/  IADD3.X R6, PT, PT, R6, RZ, RZ, P0, P1 ;  /* 0x000000ff06067210 */ /* 0x000fe400007e24ff */
[C---:B-1----:R-:W-:Y:S02]  /*1bf0*/  IADD3 R10, P2, PT, R5.reuse, UR8, RZ ;  /* 0x00000008050a7c10 */ /* 0x042fe4000ff5e0ff */
[----:B------:R-:W-:Y:S02]  /*1c00*/  IADD3 R5, P3, PT, R5, UR10, RZ ;  /* 0x0000000a05057c10 */ /* 0x000fe4000ff7e0ff */
[----:B------:R-:W-:-:S02]  /*1c10*/  IADD3.X R7, PT, PT, R6, UR9, RZ, P2, !PT ;  /* 0x0000000906077c10 */ /* 0x000fc400097fe4ff */
[----:B--2---:R-:W-:-:S09]  /*1c20*/  IADD3.X R12, PT, PT, R6, UR11, RZ, P3, !PT ;  /* 0x0000000b060c7c10 */ /* 0x004fd20009ffe4ff */
.L_x_35:
[----:B------:R-:W-:-:S05]  /*1c30*/  MOV R6, R10 ;  /* 0x0000000a00067202 */ /* 0x000fca0000000f00 */
[----:B------:R-:W2:Y:S01]  /*1c40*/  LDG.E.S8 R0, desc[UR4][R6.64+-0x40] ;  /* 0xffffc00406007981 */ /* 0x000ea2000c1e1300 */
[----:B-1----:R-:W-:Y:S01]  /*1c50*/  HFMA2 R8, -RZ, RZ, 0.96630859375, -0.0022525787353515625 ;  /* 0x3bbb989dff087431 */ /* 0x002fe200000001ff */
[----:B------:R-:W-:Y:S01]  /*1c60*/  MOV R11, 0x437c0000 ;  /* 0x437c0000000b7802 */ /* 0x000fe20000000f00 */
[----:B------:R-:W-:Y:S01]  /*1c70*/  MUFU.RCP R16, R3 ;  /* 0x0000000300107308 */ /* 0x000fe20000001000 */
[----:B------:R-:W-:Y:S07]  /*1c80*/  BSSY.RECONVERGENT B0, `(.L_x_27) ;  /* 0x0000017000007945 */ /* 0x000fee0003800200 */
[----:B--2---:R-:W1:Y:S02]  /*1c90*/  I2F.S16 R9, R0 ;  /* 0x0000000000097306 */ /* 0x004e640000101400 */
[----:B-1----:R-:W-:-:S04]  /*1ca0*/  FADD R9, -R2, R9 ;  /* 0x0000000902097221 */ /* 0x002fc80000000100 */
[----:B------:R-:W-:-:S04]  /*1cb0*/  FFMA.SAT R8, R9, R8, 0.5 ;  /* 0x3f00000009087423 */ /* 0x000fc80000002008 */
[----:B------:R-:W-:Y:S01]  /*1cc0*/  FFMA.RM R8, R8, R11, 12582913 ;  /* 0x4b40000108087423 */ /* 0x000fe2000000400b */
[----:B------:R-:W-:-:S03]  /*1cd0*/  FFMA R11, -R3, R16, 1 ;  /* 0x3f800000030b7423 */ /* 0x000fc60000000110 */
[C---:B------:R-:W-:Y:S01]  /*1ce0*/  FADD R10, R8.reuse, -12583039 ;  /* 0xcb40007f080a7421 */ /* 0x040fe20000000000 */
[----:B------:R-:W-:Y:S01]  /*1cf0*/  SHF.L.U32 R8, R8, 0x17, RZ ;  /* 0x0000001708087819 */ /* 0x000fe200000006ff */
[----:B------:R-:W-:Y:S02]  /*1d00*/  FFMA R0, R16, R11, R16 ;  /* 0x0000000b10007223 */ /* 0x000fe40000000010 */
[----:B------:R-:W-:-:S04]  /*1d10*/  FFMA R10, R9, 1.4426950216293334961, -R10 ;  /* 0x3fb8aa3b090a7823 */ /* 0x000fc8000000080a */
[----:B------:R-:W-:-:S04]  /*1d20*/  FFMA R10, R9, 1.925963033500011079e-08, R10 ;  /* 0x32a57060090a7823 */ /* 0x000fc8000000000a */
[----:B------:R-:W0:Y:S02]  /*1d30*/  MUFU.EX2 R9, R10 ;  /* 0x0000000a00097308 */ /* 0x000e240000000800 */
[----:B0-----:R-:W-:-:S06]  /*1d40*/  FMUL R14, R8, R9 ;  /* 0x00000009080e7220 */ /* 0x001fcc0000400000 */
[----:B------:R-:W0:Y:S01]  /*1d50*/  FCHK P0, R14, R3 ;  /* 0x000000030e007302 */ /* 0x000e220000000000 */
[----:B------:R-:W-:-:S04]  /*1d60*/  FFMA R8, R0, R14, RZ ;  /* 0x0000000e00087223 */ /* 0x000fc800000000ff */
[----:B------:R-:W-:-:S04]  /*1d70*/  FFMA R9, -R3, R8, R14 ;  /* 0x0000000803097223 */ /* 0x000fc8000000010e */
[----:B------:R-:W-:Y:S01]  /*1d80*/  FFMA R0, R0, R9, R8 ;  /* 0x0000000900007223 */ /* 0x000fe20000000008 */
[----:B------:R-:W-:Y:S02]  /*1d90*/  MOV R8, R5 ;  /* 0x0000000500087202 */ /* 0x000fe40000000f00 */
[----:B------:R-:W-:Y:S01]  /*1da0*/  MOV R9, R12 ;  /* 0x0000000c00097202 */ /* 0x000fe20000000f00 */
[----:B0-----:R-:W-:Y:S06]  /*1db0*/  @!P0 BRA `(.L_x_28) ;  /* 0x00000000000c8947 */ /* 0x001fec0003800000 */
[----:B------:R-:W-:Y:S02]  /*1dc0*/  MOV R0, R14 ;  /* 0x0000000e00007202 */ /* 0x000fe40000000f00 */
[----:B------:R-:W-:-:S07]  /*1dd0*/  MOV R14, 0x1df0 ;  /* 0x00001df0000e7802 */ /* 0x000fce0000000f00 */
[----:B------:R-:W-:Y:S05]  /*1de0*/  CALL.REL.NOINC `($__internal_0_$__cuda_sm3x_div_rn_noftz_f32_slowpath) ;  /* 0x00000004007c7944 */ /* 0x000fea0003c00000 */
.L_x_28:
[----:B------:R-:W-:Y:S05]  /*1df0*/  BSYNC.RECONVERGENT B0 ;  /* 0x0000000000007941 */ /* 0x000fea0003800200 */
.L_x_27:
[----:B------:R-:W0:Y:S02]  /*1e00*/  F2I.TRUNC.NTZ R5, R0 ;  /* 0x0000000000057305 */ /* 0x000e24000020f100 */
[----:B0-----:R0:W-:Y:S04]  /*1e10*/  STG.E.U8 desc[UR4][R8.64+-0x40], R5 ;  /* 0xffffc00508007986 */ /* 0x0011e8000c101104 */
[----:B------:R-:W2:Y:S01]  /*1e20*/  LDG.E.S8 R10, desc[UR4][R6.64+-0x20] ;  /* 0xffffe004060a7981 */ /* 0x000ea2000c1e1300 */
[----:B------:R-:W-:Y:S01]  /*1e30*/  HFMA2 R12, -RZ, RZ, 0.96630859375, -0.0022525787353515625 ;  /* 0x3bbb989dff0c7431 */ /* 0x000fe200000001ff */
[----:B------:R-:W-:Y:S01]  /*1e40*/  MOV R13, 0x437c0000 ;  /* 0x437c0000000d7802 */ /* 0x000fe20000000f00 */
[----:B------:R-:W-:Y:S01]  /*1e50*/  MUFU.RCP R16, R3 ;  /* 0x0000000300107308 */ /* 0x000fe20000001000 */
[----:B------:R-:W-:Y:S07]  /*1e60*/  BSSY.RECONVERGENT B0, `(.L_x_29) ;  /* 0x0000015000007945 */ /* 0x000fee0003800200 */
[----:B--2---:R-:W1:Y:S02]  /*1e70*/  I2F.S16 R11, R10 ;  /* 0x0000000a000b7306 */ /* 0x004e640000101400 */
[----:B-1----:R-:W-:-:S04]  /*1e80*/  FADD R11, -R2, R11 ;  /* 0x0000000b020b7221 */ /* 0x002fc80000000100 */
[----:B------:R-:W-:-:S04]  /*1e90*/  FFMA.SAT R12, R11, R12, 0.5 ;  /* 0x3f0000000b0c7423 */ /* 0x000fc8000000200c */
[----:B------:R-:W-:-:S04]  /*1ea0*/  FFMA.RM R12, R12, R13, 12582913 ;  /* 0x4b4000010c0c7423 */ /* 0x000fc8000000400d */
[C---:B------:R-:W-:Y:S01]  /*1eb0*/  FADD R14, R12.reuse, -12583039 ;  /* 0xcb40007f0c0e7421 */ /* 0x040fe20000000000 */
[----:B------:R-:W-:-:S03]  /*1ec0*/  SHF.L.U32 R12, R12, 0x17, RZ ;  /* 0x000000170c0c7819 */ /* 0x000fc600000006ff */
[----:B------:R-:W-:-:S04]  /*1ed0*/  FFMA R14, R11, 1.4426950216293334961, -R14 ;  /* 0x3fb8aa3b0b0e7823 */ /* 0x000fc8000000080e */
[----:B------:R-:W-:Y:S01]  /*1ee0*/  FFMA R14, R11, 1.925963033500011079e-08, R14 ;  /* 0x32a570600b0e7823 */ /* 0x000fe2000000000e */
[----:B------:R-:W-:-:S03]  /*1ef0*/  FFMA R11, -R3, R16, 1 ;  /* 0x3f800000030b7423 */ /* 0x000fc60000000110 */
[----:B0-----:R-:W0:Y:S01]  /*1f00*/  MUFU.EX2 R5, R14 ;  /* 0x0000000e00057308 */ /* 0x001e220000000800 */
[----:B------:R-:W-:Y:S01]  /*1f10*/  FFMA R0, R16, R11, R16 ;  /* 0x0000000b10007223 */ /* 0x000fe20000000010 */
[----:B0-----:R-:W-:-:S06]  /*1f20*/  FMUL R12, R12, R5 ;  /* 0x000000050c0c7220 */ /* 0x001fcc0000400000 */
[----:B------:R-:W0:Y:S01]  /*1f30*/  FCHK P0, R12, R3 ;  /* 0x000000030c007302 */ /* 0x000e220000000000 */
[----:B------:R-:W-:-:S04]  /*1f40*/  FFMA R5, R0, R12, RZ ;  /* 0x0000000c00057223 */ /* 0x000fc800000000ff */
[----:B------:R-:W-:-:S04]  /*1f50*/  FFMA R10, -R3, R5, R12 ;  /* 0x00000005030a7223 */ /* 0x000fc8000000010c */
[----:B------:R-:W-:Y:S01]  /*1f60*/  FFMA R0, R0, R10, R5 ;  /* 0x0000000a00007223 */ /* 0x000fe20000000005 */
[----:B0-----:R-:W-:Y:S06]  /*1f70*/  @!P0 BRA `(.L_x_30) ;  /* 0x00000000000c8947 */ /* 0x001fec0003800000 */
[----:B------:R-:W-:Y:S02]  /*1f80*/  MOV R0, R12 ;  /* 0x0000000c00007202 */ /* 0x000fe40000000f00 */
[----:B------:R-:W-:-:S07]  /*1f90*/  MOV R14, 0x1fb0 ;  /* 0x00001fb0000e7802 */ /* 0x000fce0000000f00 */
[----:B------:R-:W-:Y:S05]  /*1fa0*/  CALL.REL.NOINC `($__internal_0_$__cuda_sm3x_div_rn_noftz_f32_slowpath) ;  /* 0x00000004000c7944 */ /* 0x000fea0003c00000 */
.L_x_30:
[----:B------:R-:W-:Y:S05]  /*1fb0*/  BSYNC.RECONVERGENT B0 ;  /* 0x0000000000007941 */ /* 0x000fea0003800200 */
.L_x_29:
        /* <DEDUP_REMOVED lines=27> */
.L_x_32:
[----:B------:R-:W-:Y:S05]  /*2170*/  BSYNC.RECONVERGENT B0 ;  /* 0x0000000000007941 */ /* 0x000fea0003800200 */
.L_x_31:
        /* <DEDUP_REMOVED lines=27> */
.L_x_34:
[----:B------:R-:W-:Y:S05]  /*2330*/  BSYNC.RECONVERGENT B0 ;  /* 0x0000000000007941 */ /* 0x000fea0003800200 */
.L_x_33:
[----:B------:R-:W0:Y:S01]  /*2340*/  F2I.TRUNC.NTZ R11, R0 ;  /* 0x00000000000b7305 */ /* 0x000e22000020f100 */
[----:B------:R-:W-:Y:S02]  /*2350*/  IADD3 R4, PT, PT, R4, 0x80, RZ ;  /* 0x0000008004047810 */ /* 0x000fe40007ffe0ff */
[----:B------:R-:W-:Y:S02]  /*2360*/  IADD3 R10, P1, PT, R6, 0x80, RZ ;  /* 0x00000080060a7810 */ /* 0x000fe40007f3e0ff */
[----:B------:R-:W-:Y:S02]  /*2370*/  ISETP.GE.AND P0, PT, R4, UR6, PT ;  /* 0x0000000604007c0c */ /* 0x000fe4000bf06270 */
[----:B------:R-:W-:Y:S02]  /*2380*/  IADD3 R5, P2, PT, R8, 0x80, RZ ;  /* 0x0000008008057810 */ /* 0x000fe40007f5e0ff */
[----:B------:R-:W-:Y:S02]  /*2390*/  IADD3.X R7, PT, PT, RZ, R7, RZ, P1, !PT ;  /* 0x00000007ff077210 */ /* 0x000fe40000ffe4ff */
[----:B------:R-:W-:Y:S01]  /*23a0*/  IADD3.X R12, PT, PT, RZ, R9, RZ, P2, !PT ;  /* 0x00000009ff0c7210 */ /* 0x000fe200017fe4ff */
[----:B0-----:R1:W-:Y:S06]  /*23b0*/  STG.E.U8 desc[UR4][R8.64+0x20], R11 ;  /* 0x0000200b08007986 */ /* 0x0013ec000c101104 */
[----:B------:R-:W-:Y:S05]  /*23c0*/  @!P0 BRA `(.L_x_35) ;  /* 0xfffffff800188947 */ /* 0x000fea000383ffff */
[----:B------:R-:W-:Y:S05]  /*23d0*/  EXIT ;  /* 0x000000000000794d */ /* 0x000fea0003800000 */
        .weak           $__internal_0_$__cuda_sm3x_div_rn_noftz_f32_slowpath
        .type           $__internal_0_$__cuda_sm3x_div_rn_noftz_f32_slowpath,@function
        .size           $__internal_0_$__cuda_sm3x_div_rn_noftz_f32_slowpath,(.L_x_48 - $__internal_0_$__cuda_sm3x_div_rn_noftz_f32_slowpath)
$__internal_0_$__cuda_sm3x_div_rn_noftz_f32_slowpath:
[----:B------:R-:W-:Y:S01]  /*23e0*/  SHF.R.U32.HI R13, RZ, 0x17, R3 ;  /* 0x00000017ff0d7819 */ /* 0x000fe20000011603 */
[----:B------:R-:W-:Y:S01]  /*23f0*/  BSSY.RECONVERGENT B2, `(.L_x_36) ;  /* 0x0000063000027945 */ /* 0x000fe20003800200 */
[----:B------:R-:W-:Y:S02]  /*2400*/  SHF.R.U32.HI R15, RZ, 0x17, R0 ;  /* 0x00000017ff0f7819 */ /* 0x000fe40000011600 */
[----:B------:R-:W-:Y:S02]  /*2410*/  LOP3.LUT R13, R13, 0xff, RZ, 0xc0, !PT ;  /* 0x000000ff0d0d7812 */ /* 0x000fe400078ec0ff */
[----:B------:R-:W-:Y:S02]  /*2420*/  LOP3.LUT R18, R15, 0xff, RZ, 0xc0, !PT ;  /* 0x000000ff0f127812 */ /* 0x000fe400078ec0ff */
[----:B------:R-:W-:Y:S02]  /*2430*/  IADD3 R19, PT, PT, R13, -0x1, RZ ;  /* 0xffffffff0d137810 */ /* 0x000fe40007ffe0ff */
[----:B------:R-:W-:-:S02]  /*2440*/  IADD3 R16, PT, PT, R18, -0x1, RZ ;  /* 0xffffffff12107810 */ /* 0x000fc40007ffe0ff */
[----:B------:R-:W-:Y:S02]  /*2450*/  ISETP.GT.U32.AND P0, PT, R19, 0xfd, PT ;  /* 0x000000fd1300780c */ /* 0x000fe40003f04070 */
[----:B------:R-:W-:Y:S02]  /*2460*/  MOV R17, R3 ;  /* 0x0000000300117202 */ /* 0x000fe40000000f00 */
[----:B------:R-:W-:-:S13]  /*2470*/  ISETP.GT.U32.OR P0, PT, R16, 0xfd, P0 ;  /* 0x000000fd1000780c */ /* 0x000fda0000704470 */
[----:B------:R-:W-:Y:S01]  /*2480*/  @!P0 MOV R15, RZ ;  /* 0x000000ff000f8202 */ /* 0x000fe20000000f00 */
[----:B------:R-:W-:Y:S06]  /*2490*/  @!P0 BRA `(.L_x_37) ;  /* 0x00000000005c8947 */ /* 0x000fec0003800000 */
[----:B------:R-:W-:Y:S02]  /*24a0*/  FSETP.GTU.FTZ.AND P0, PT, |R0|, +INF , PT ;  /* 0x7f8000000000780b */ /* 0x000fe40003f1c200 */
[----:B------:R-:W-:-:S04]  /*24b0*/  FSETP.GTU.FTZ.AND P1, PT, |R3|, +INF , PT ;  /* 0x7f8000000300780b */ /* 0x000fc80003f3c200 */
[----:B------:R-:W-:-:S13]  /*24c0*/  PLOP3.LUT P0, PT, P0, P1, PT, 0xf8, 0x8f ;  /* 0x00000000008f781c */ /* 0x000fda0000703f70 */
[----:B------:R-:W-:Y:S05]  /*24d0*/  @P0 BRA `(.L_x_38) ;  /* 0x00000004004c0947 */ /* 0x000fea0003800000 */
[----:B------:R-:W-:-:S13]  /*24e0*/  LOP3.LUT P0, RZ, R17, 0x7fffffff, R0, 0xc8, !PT ;  /* 0x7fffffff11ff7812 */ /* 0x000fda000780c800 */
[----:B------:R-:W-:Y:S05]  /*24f0*/  @!P0 BRA `(.L_x_39) ;  /* 0x00000004003c8947 */ /* 0x000fea0003800000 */
[C---:B------:R-:W-:Y:S02]  /*2500*/  FSETP.NEU.FTZ.AND P3, PT, |R0|.reuse, +INF , PT ;  /* 0x7f8000000000780b */ /* 0x040fe40003f7d200 */
[----:B------:R-:W-:Y:S02]  /*2510*/  FSETP.NEU.FTZ.AND P1, PT, |R3|, +INF , PT ;  /* 0x7f8000000300780b */ /* 0x000fe40003f3d200 */
[----:B------:R-:W-:-:S11]  /*2520*/  FSETP.NEU.FTZ.AND P0, PT, |R0|, +INF , PT ;  /* 0x7f8000000000780b */ /* 0x000fd60003f1d200 */
[----:B------:R-:W-:Y:S05]  /*2530*/  @!P1 BRA !P3, `(.L_x_39) ;  /* 0x00000004002c9947 */ /* 0x000fea0005800000 */
[----:B------:R-:W-:-:S04]  /*2540*/  LOP3.LUT P3, RZ, R0, 0x7fffffff, RZ, 0xc0, !PT ;  /* 0x7fffffff00ff7812 */ /* 0x000fc8000786c0ff */
[----:B------:R-:W-:-:S13]  /*2550*/  PLOP3.LUT P1, PT, P1, P3, PT, 0x2f, 0xf2 ;  /* 0x0000000000f2781c */ /* 0x000fda0000f26577 */
[----:B------:R-:W-:Y:S05]  /*2560*/  @P1 BRA `(.L_x_40) ;  /* 0x0000000400181947 */ /* 0x000fea0003800000 */
[----:B------:R-:W-:-:S04]  /*2570*/  LOP3.LUT P1, RZ, R17, 0x7fffffff, RZ, 0xc0, !PT ;  /* 0x7fffffff11ff7812 */ /* 0x000fc8000782c0ff */
[----:B------:R-:W-:-:S13]  /*2580*/  PLOP3.LUT P0, PT, P0, P1, PT, 0x2f, 0xf2 ;  /* 0x0000000000f2781c */ /* 0x000fda0000702577 */
[----:B------:R-:W-:Y:S05]  /*2590*/  @P0 BRA `(.L_x_41) ;  /* 0x0000000400000947 */ /* 0x000fea0003800000 */
[----:B------:R-:W-:Y:S02]  /*25a0*/  ISETP.GE.AND P0, PT, R16, RZ, PT ;  /* 0x000000ff1000720c */ /* 0x000fe40003f06270 */
[----:B------:R-:W-:-:S11]  /*25b0*/  ISETP.GE.AND P1, PT, R19, RZ, PT ;  /* 0x000000ff1300720c */ /* 0x000fd60003f26270 */
[----:B------:R-:W-:Y:S01]  /*25c0*/  @P0 MOV R15, RZ ;  /* 0x000000ff000f0202 */ /* 0x000fe20000000f00 */
[----:B------:R-:W-:Y:S01]  /*25d0*/  @!P0 FFMA R0, R0, 1.84467440737095516160e+19, RZ ;  /* 0x5f80000000008823 */ /* 0x000fe200000000ff */
[----:B------:R-:W-:Y:S01]  /*25e0*/  @!P0 MOV R15, 0xffffffc0 ;  /* 0xffffffc0000f8802 */ /* 0x000fe20000000f00 */
[----:B------:R-:W-:-:S03]  /*25f0*/  @!P1 FFMA R17, R3, 1.84467440737095516160e+19, RZ ;  /* 0x5f80000003119823 */ /* 0x000fc600000000ff */
[----:B------:R-:W-:-:S07]  /*2600*/  @!P1 IADD3 R15, PT, PT, R15, 0x40, RZ ;  /* 0x000000400f0f9810 */ /* 0x000fce0007ffe0ff */
.L_x_37:
[----:B------:R-:W-:Y:S01]  /*2610*/  LEA R16, R13, 0xc0800000, 0x17 ;  /* 0xc08000000d107811 */ /* 0x000fe200078eb8ff */
[----:B------:R-:W-:Y:S03]  /*2620*/  BSSY.RECONVERGENT B3, `(.L_x_42) ;  /* 0x0000036000037945 */ /* 0x000fe60003800200 */
[----:B------:R-:W-:Y:S02]  /*2630*/  IADD3 R20, PT, PT, -R16, R17, RZ ;  /* 0x0000001110147210 */ /* 0x000fe40007ffe1ff */
[----:B------:R-:W-:Y:S02]  /*2640*/  IADD3 R16, PT, PT, R18, -0x7f, RZ ;  /* 0xffffff8112107810 */ /* 0x000fe40007ffe0ff */
[----:B------:R-:W0:Y:S01]  /*2650*/  MUFU.RCP R17, R20 ;  /* 0x0000001400117308 */ /* 0x000e220000001000 */
[----:B------:R-:W-:Y:S02]  /*2660*/  FADD.FTZ R19, -R20, -RZ ;  /* 0x800000ff14137221 */ /* 0x000fe40000010100 */
[C---:B------:R-:W-:Y:S01]  /*2670*/  IMAD R0, R16.reuse, -0x800000, R0 ;  /* 0xff80000010007824 */ /* 0x040fe200078e0200 */
[----:B------:R-:W-:-:S04]  /*2680*/  IADD3 R16, PT, PT, R16, 0x7f, -R13 ;  /* 0x0000007f10107810 */ /* 0x000fc80007ffe80d */
[----:B------:R-:W-:Y:S01]  /*2690*/  IADD3 R16, PT, PT, R16, R15, RZ ;  /* 0x0000000f10107210 */ /* 0x000fe20007ffe0ff */
[----:B0-----:R-:W-:-:S04]  /*26a0*/  FFMA R18, R17, R19, 1 ;  /* 0x3f80000011127423 */ /* 0x001fc80000000013 */
[----:B------:R-:W-:-:S04]  /*26b0*/  FFMA R17, R17, R18, R17 ;  /* 0x0000001211117223 */ /* 0x000fc80000000011 */
[----:B------:R-:W-:-:S04]  /*26c0*/  FFMA R18, R0, R17, RZ ;  /* 0x0000001100127223 */ /* 0x000fc800000000ff */
[----:B------:R-:W-:-:S04]  /*26d0*/  FFMA R21, R19, R18, R0 ;  /* 0x0000001213157223 */ /* 0x000fc80000000000 */
[----:B------:R-:W-:-:S04]  /*26e0*/  FFMA R18, R17, R21, R18 ;  /* 0x0000001511127223 */ /* 0x000fc80000000012 */
[----:B------:R-:W-:-:S04]  /*26f0*/  FFMA R19, R19, R18, R0 ;  /* 0x0000001213137223 */ /* 0x000fc80000000000 */
[----:B------:R-:W-:-:S05]  /*2700*/  FFMA R0, R17, R19, R18 ;  /* 0x0000001311007223 */ /* 0x000fca0000000012 */
[----:B------:R-:W-:-:S04]  /*2710*/  SHF.R.U32.HI R13, RZ, 0x17, R0 ;  /* 0x00000017ff0d7819 */ /* 0x000fc80000011600 */
[----:B------:R-:W-:-:S04]  /*2720*/  LOP3.LUT R13, R13, 0xff, RZ, 0xc0, !PT ;  /* 0x000000ff0d0d7812 */ /* 0x000fc800078ec0ff */
[----:B------:R-:W-:-:S04]  /*2730*/  IADD3 R20, PT, PT, R13, R16, RZ ;  /* 0x000000100d147210 */ /* 0x000fc80007ffe0ff */
[----:B------:R-:W-:-:S04]  /*2740*/  IADD3 R13, PT, PT, R20, -0x1, RZ ;  /* 0xffffffff140d7810 */ /* 0x000fc80007ffe0ff */
[----:B------:R-:W-:-:S13]  /*2750*/  ISETP.GE.U32.AND P0, PT, R13, 0xfe, PT ;  /* 0x000000fe0d00780c */ /* 0x000fda0003f06070 */
[----:B------:R-:W-:Y:S05]  /*2760*/  @!P0 BRA `(.L_x_43) ;  /* 0x0000000000808947 */ /* 0x000fea0003800000 */
[----:B------:R-:W-:-:S13]  /*2770*/  ISETP.GT.AND P0, PT, R20, 0xfe, PT ;  /* 0x000000fe1400780c */ /* 0x000fda0003f04270 */
[----:B------:R-:W-:Y:S05]  /*2780*/  @P0 BRA `(.L_x_44) ;  /* 0x00000000006c0947 */ /* 0x000fea0003800000 */
[----:B------:R-:W-:-:S13]  /*2790*/  ISETP.GE.AND P0, PT, R20, 0x1, PT ;  /* 0x000000011400780c */ /* 0x000fda0003f06270 */
[----:B------:R-:W-:Y:S05]  /*27a0*/  @P0 BRA `(.L_x_45) ;  /* 0x0000000000740947 */ /* 0x000fea0003800000 */
[----:B------:R-:W-:Y:S02]  /*27b0*/  ISETP.GE.AND P0, PT, R20, -0x18, PT ;  /* 0xffffffe81400780c */ /* 0x000fe40003f06270 */
[----:B------:R-:W-:-:S11]  /*27c0*/  LOP3.LUT R0, R0, 0x80000000, RZ, 0xc0, !PT ;  /* 0x8000000000007812 */ /* 0x000fd600078ec0ff */
[----:B------:R-:W-:Y:S05]  /*27d0*/  @!P0 BRA `(.L_x_45) ;  /* 0x0000000000688947 */ /* 0x000fea0003800000 */
[-CC-:B------:R-:W-:Y:S01]  /*27e0*/  FFMA.RZ R13, R17, R19.reuse, R18.reuse ;  /* 0x00000013110d7223 */ /* 0x180fe2000000c012 */
[C---:B------:R-:W-:Y:S02]  /*27f0*/  IADD3 R16, PT, PT, R20.reuse, 0x20, RZ ;  /* 0x0000002014107810 */ /* 0x040fe40007ffe0ff */
[C---:B------:R-:W-:Y:S02]  /*2800*/  ISETP.NE.AND P3, PT, R20.reuse, RZ, PT ;  /* 0x000000ff1400720c */ /* 0x040fe40003f65270 */
[----:B------:R-:W-:Y:S01]  /*2810*/  LOP3.LUT R15, R13, 0x7fffff, RZ, 0xc0, !PT ;  /* 0x007fffff0d0f7812 */ /* 0x000fe200078ec0ff */
[CCC-:B------:R-:W-:Y:S01]  /*2820*/  FFMA.RP R13, R17.reuse, R19.reuse, R18.reuse ;  /* 0x00000013110d7223 */ /* 0x1c0fe20000008012 */
[----:B------:R-:W-:Y:S01]  /*2830*/  FFMA.RM R18, R17, R19, R18 ;  /* 0x0000001311127223 */ /* 0x000fe20000004012 */
[----:B------:R-:W-:Y:S02]  /*2840*/  ISETP.NE.AND P1, PT, R20, RZ, PT ;  /* 0x000000ff1400720c */ /* 0x000fe40003f25270 */
[----:B------:R-:W-:-:S02]  /*2850*/  LOP3.LUT R15, R15, 0x800000, RZ, 0xfc, !PT ;  /* 0x008000000f0f7812 */ /* 0x000fc400078efcff */
[----:B------:R-:W-:Y:S02]  /*2860*/  IADD3 R17, PT, PT, -R20, RZ, RZ ;  /* 0x000000ff14117210 */ /* 0x000fe40007ffe1ff */
[----:B------:R-:W-:Y:S02]  /*2870*/  SHF.L.U32 R16, R15, R16, RZ ;  /* 0x000000100f107219 */ /* 0x000fe400000006ff */
[----:B------:R-:W-:Y:S02]  /*2880*/  FSETP.NEU.FTZ.AND P0, PT, R13, R18, PT ;  /* 0x000000120d00720b */ /* 0x000fe40003f1d000 */
[----:B------:R-:W-:Y:S02]  /*2890*/  SEL R18, R17, RZ, P3 ;  /* 0x000000ff11127207 */ /* 0x000fe40001800000 */
[----:B------:R-:W-:Y:S02]  /*28a0*/  ISETP.NE.AND P1, PT, R16, RZ, P1 ;  /* 0x000000ff1000720c */ /* 0x000fe40000f25270 */
[----:B------:R-:W-:-:S02]  /*28b0*/  SHF.R.U32.HI R18, RZ, R18, R15 ;  /* 0x00000012ff127219 */ /* 0x000fc4000001160f */
[----:B------:R-:W-:Y:S02]  /*28c0*/  PLOP3.LUT P0, PT, P0, P1, PT, 0xf8, 0x8f ;  /* 0x00000000008f781c */ /* 0x000fe40000703f70 */
[----:B------:R-:W-:Y:S02]  /*28d0*/  SHF.R.U32.HI R16, RZ, 0x1, R18 ;  /* 0x00000001ff107819 */ /* 0x000fe40000011612 */
[----:B------:R-:W-:-:S04]  /*28e0*/  SEL R13, RZ, 0x1, !P0 ;  /* 0x00000001ff0d7807 */ /* 0x000fc80004000000 */
[----:B------:R-:W-:-:S04]  /*28f0*/  LOP3.LUT R13, R13, 0x1, R16, 0xf8, !PT ;  /* 0x000000010d0d7812 */ /* 0x000fc800078ef810 */
[----:B------:R-:W-:-:S04]  /*2900*/  LOP3.LUT R13, R13, R18, RZ, 0xc0, !PT ;  /* 0x000000120d0d7212 */ /* 0x000fc800078ec0ff */
[----:B------:R-:W-:-:S04]  /*2910*/  IADD3 R13, PT, PT, R16, R13, RZ ;  /* 0x0000000d100d7210 */ /* 0x000fc80007ffe0ff */
[----:B------:R-:W-:Y:S01]  /*2920*/  LOP3.LUT R0, R13, R0, RZ, 0xfc, !PT ;  /* 0x000000000d007212 */ /* 0x000fe200078efcff */
[----:B------:R-:W-:Y:S06]  /*2930*/  BRA `(.L_x_45) ;  /* 0x0000000000107947 */ /* 0x000fec0003800000 */
.L_x_44:
[----:B------:R-:W-:-:S04]  /*2940*/  LOP3.LUT R0, R0, 0x80000000, RZ, 0xc0, !PT ;  /* 0x8000000000007812 */ /* 0x000fc800078ec0ff */
[----:B------:R-:W-:Y:S01]  /*2950*/  LOP3.LUT R0, R0, 0x7f800000, RZ, 0xfc, !PT ;  /* 0x7f80000000007812 */ /* 0x000fe200078efcff */
[----:B------:R-:W-:Y:S06]  /*2960*/  BRA `(.L_x_45) ;  /* 0x0000000000047947 */ /* 0x000fec0003800000 */
.L_x_43:
[----:B------:R-:W-:-:S07]  /*2970*/  LEA R0, R16, R0, 0x17 ;  /* 0x0000000010007211 */ /* 0x000fce00078eb8ff */
.L_x_45:
[----:B------:R-:W-:Y:S05]  /*2980*/  BSYNC.RECONVERGENT B3 ;  /* 0x0000000000037941 */ /* 0x000fea0003800200 */
.L_x_42:
[----:B------:R-:W-:Y:S05]  /*2990*/  BRA `(.L_x_46) ;  /* 0x0000000000207947 */ /* 0x000fea0003800000 */
.L_x_41:
[----:B------:R-:W-:-:S04]  /*29a0*/  LOP3.LUT R0, R17, 0x80000000, R0, 0x48, !PT ;  /* 0x8000000011007812 */ /* 0x000fc800078e4800 */
[----:B------:R-:W-:Y:S01]  /*29b0*/  LOP3.LUT R0, R0, 0x7f800000, RZ, 0xfc, !PT ;  /* 0x7f80000000007812 */ /* 0x000fe200078efcff */
[----:B------:R-:W-:Y:S06]  /*29c0*/  BRA `(.L_x_46) ;  /* 0x0000000000147947 */ /* 0x000fec0003800000 */
.L_x_40:
[----:B------:R-:W-:Y:S01]  /*29d0*/  LOP3.LUT R0, R17, 0x80000000, R0, 0x48, !PT ;  /* 0x8000000011007812 */ /* 0x000fe200078e4800 */
[----:B------:R-:W-:Y:S06]  /*29e0*/  BRA `(.L_x_46) ;  /* 0x00000000000c7947 */ /* 0x000fec0003800000 */
.L_x_39:
[----:B------:R-:W0:Y:S01]  /*29f0*/  MUFU.RSQ R0, -QNAN ;  /* 0xffc0000000007908 */ /* 0x000e220000001400 */
[----:B------:R-:W-:Y:S05]  /*2a00*/  BRA `(.L_x_46) ;  /* 0x0000000000047947 */ /* 0x000fea0003800000 */
.L_x_38:
[----:B------:R-:W-:-:S07]  /*2a10*/  FADD.FTZ R0, R0, R3 ;  /* 0x0000000300007221 */ /* 0x000fce0000010000 */
.L_x_46:
[----:B------:R-:W-:Y:S05]  /*2a20*/  BSYNC.RECONVERGENT B2 ;  /* 0x0000000000027941 */ /* 0x000fea0003800200 */
.L_x_36:
[----:B------:R-:W-:-:S04]  /*2a30*/  HFMA2 R15, -RZ, RZ, 0, 0 ;  /* 0x00000000ff0f7431 */ /* 0x000fc800000001ff */
[----:B0-----:R-:W-:Y:S05]  /*2a40*/  RET.REL.NODEC R14 `(_Z15Only_TC_SoftmaxPaS_ii) ;  /* 0xffffffd40e6c7950 */ /* 0x001fea0003c3ffff */
.L_x_47:
[----:B------:R-:W-:-:S00]  /*2a50*/  BRA `(.L_x_47) ;  /* 0xfffffffc00fc7947 */ /* 0x000fc0000383ffff */
[----:B------:R-:W-:-:S00]  /*2a60*/  NOP ;  /* 0x0000000000007918 */ /* 0x000fc00000000000 */
        /* <DEDUP_REMOVED lines=9> */
.L_x_48:


//--------------------- .nv.shared.reserved.0     --------------------------
	.section	.nv.shared.reserved.0,"aw",@nobits
	.weak		__nv_reservedSMEM_offset_0_alias
	.size		__nv_reservedSMEM_offset_0_alias, 0, 64
	.other		__nv_reservedSMEM_offset_0_alias,@"STO_CUDA_RESERVED_SHARED STV_DEFAULT"
__nv_reservedSMEM_offset_0_alias:
	.zero		0
	.zero		64


//--------------------- .nv.constant0._Z15Only_TC_SoftmaxPaS_ii --------------------------
	.section	.nv.constant0._Z15Only_TC_SoftmaxPaS_ii,"a",@progbits
	.sectionflags	@""
	.align	4
.nv.constant0._Z15Only_TC_SoftmaxPaS_ii:
	.zero		920


//--------------------- SYMBOLS --------------------------

	.type		.nv.reservedSmem.offset0,@object
	.size		.nv.reservedSmem.offset0,0x4
